//
// Generated by NVIDIA NVVM Compiler
//
// Compiler Build ID: CL-36424714
// Cuda compilation tools, release 13.0, V13.0.88
// Based on NVVM 20.0.0
//

.version 9.0
.target sm_100
.address_size 64

	// .globl	_Z12performMultsPdS_ii
.global .align 1 .b8 _ZN34_INTERNAL_f3e43be9_4_k_cu_6b6f8f114cuda3std3__45__cpo5beginE[1];
.global .align 1 .b8 _ZN34_INTERNAL_f3e43be9_4_k_cu_6b6f8f114cuda3std3__45__cpo3endE[1];
.global .align 1 .b8 _ZN34_INTERNAL_f3e43be9_4_k_cu_6b6f8f114cuda3std3__45__cpo6cbeginE[1];
.global .align 1 .b8 _ZN34_INTERNAL_f3e43be9_4_k_cu_6b6f8f114cuda3std3__45__cpo4cendE[1];
.global .align 1 .b8 _ZN34_INTERNAL_f3e43be9_4_k_cu_6b6f8f114cuda3std3__45__cpo6rbeginE[1];
.global .align 1 .b8 _ZN34_INTERNAL_f3e43be9_4_k_cu_6b6f8f114cuda3std3__45__cpo4rendE[1];
.global .align 1 .b8 _ZN34_INTERNAL_f3e43be9_4_k_cu_6b6f8f114cuda3std3__45__cpo7crbeginE[1];
.global .align 1 .b8 _ZN34_INTERNAL_f3e43be9_4_k_cu_6b6f8f114cuda3std3__45__cpo5crendE[1];
.global .align 1 .b8 _ZN34_INTERNAL_f3e43be9_4_k_cu_6b6f8f114cuda3std3__436_GLOBAL__N__f3e43be9_4_k_cu_6b6f8f116ignoreE[1];
.global .align 1 .b8 _ZN34_INTERNAL_f3e43be9_4_k_cu_6b6f8f114cuda3std3__419piecewise_constructE[1];
.global .align 1 .b8 _ZN34_INTERNAL_f3e43be9_4_k_cu_6b6f8f114cuda3std3__48in_placeE[1];
.global .align 1 .b8 _ZN34_INTERNAL_f3e43be9_4_k_cu_6b6f8f114cuda3std3__420unreachable_sentinelE[1];
.global .align 1 .b8 _ZN34_INTERNAL_f3e43be9_4_k_cu_6b6f8f114cuda3std3__47nulloptE[1];
.global .align 1 .b8 _ZN34_INTERNAL_f3e43be9_4_k_cu_6b6f8f114cuda3std3__48unexpectE[1];
.global .align 1 .b8 _ZN34_INTERNAL_f3e43be9_4_k_cu_6b6f8f114cuda3std6ranges3__45__cpo4swapE[1];
.global .align 1 .b8 _ZN34_INTERNAL_f3e43be9_4_k_cu_6b6f8f114cuda3std6ranges3__45__cpo9iter_moveE[1];
.global .align 1 .b8 _ZN34_INTERNAL_f3e43be9_4_k_cu_6b6f8f114cuda3std6ranges3__45__cpo5beginE[1];
.global .align 1 .b8 _ZN34_INTERNAL_f3e43be9_4_k_cu_6b6f8f114cuda3std6ranges3__45__cpo3endE[1];
.global .align 1 .b8 _ZN34_INTERNAL_f3e43be9_4_k_cu_6b6f8f114cuda3std6ranges3__45__cpo6cbeginE[1];
.global .align 1 .b8 _ZN34_INTERNAL_f3e43be9_4_k_cu_6b6f8f114cuda3std6ranges3__45__cpo4cendE[1];
.global .align 1 .b8 _ZN34_INTERNAL_f3e43be9_4_k_cu_6b6f8f114cuda3std6ranges3__45__cpo7advanceE[1];
.global .align 1 .b8 _ZN34_INTERNAL_f3e43be9_4_k_cu_6b6f8f114cuda3std6ranges3__45__cpo9iter_swapE[1];
.global .align 1 .b8 _ZN34_INTERNAL_f3e43be9_4_k_cu_6b6f8f114cuda3std6ranges3__45__cpo4nextE[1];
.global .align 1 .b8 _ZN34_INTERNAL_f3e43be9_4_k_cu_6b6f8f114cuda3std6ranges3__45__cpo4prevE[1];
.global .align 1 .b8 _ZN34_INTERNAL_f3e43be9_4_k_cu_6b6f8f114cuda3std6ranges3__45__cpo4dataE[1];
.global .align 1 .b8 _ZN34_INTERNAL_f3e43be9_4_k_cu_6b6f8f114cuda3std6ranges3__45__cpo5cdataE[1];
.global .align 1 .b8 _ZN34_INTERNAL_f3e43be9_4_k_cu_6b6f8f114cuda3std6ranges3__45__cpo4sizeE[1];
.global .align 1 .b8 _ZN34_INTERNAL_f3e43be9_4_k_cu_6b6f8f114cuda3std6ranges3__45__cpo5ssizeE[1];
.global .align 1 .b8 _ZN34_INTERNAL_f3e43be9_4_k_cu_6b6f8f114cuda3std6ranges3__45__cpo8distanceE[1];
.global .align 1 .b8 _ZN34_INTERNAL_f3e43be9_4_k_cu_6b6f8f116thrust24THRUST_300001_SM_1000_NS8cuda_cub3parE[1];
.global .align 1 .b8 _ZN34_INTERNAL_f3e43be9_4_k_cu_6b6f8f116thrust24THRUST_300001_SM_1000_NS8cuda_cub10par_nosyncE[1];
.global .align 1 .b8 _ZN34_INTERNAL_f3e43be9_4_k_cu_6b6f8f116thrust24THRUST_300001_SM_1000_NS6system6detail10sequential3seqE[1];
.global .align 1 .b8 _ZN34_INTERNAL_f3e43be9_4_k_cu_6b6f8f116thrust24THRUST_300001_SM_1000_NS12placeholders2_1E[1];
.global .align 1 .b8 _ZN34_INTERNAL_f3e43be9_4_k_cu_6b6f8f116thrust24THRUST_300001_SM_1000_NS12placeholders2_2E[1];
.global .align 1 .b8 _ZN34_INTERNAL_f3e43be9_4_k_cu_6b6f8f116thrust24THRUST_300001_SM_1000_NS12placeholders2_3E[1];
.global .align 1 .b8 _ZN34_INTERNAL_f3e43be9_4_k_cu_6b6f8f116thrust24THRUST_300001_SM_1000_NS12placeholders2_4E[1];
.global .align 1 .b8 _ZN34_INTERNAL_f3e43be9_4_k_cu_6b6f8f116thrust24THRUST_300001_SM_1000_NS12placeholders2_5E[1];
.global .align 1 .b8 _ZN34_INTERNAL_f3e43be9_4_k_cu_6b6f8f116thrust24THRUST_300001_SM_1000_NS12placeholders2_6E[1];
.global .align 1 .b8 _ZN34_INTERNAL_f3e43be9_4_k_cu_6b6f8f116thrust24THRUST_300001_SM_1000_NS12placeholders2_7E[1];
.global .align 1 .b8 _ZN34_INTERNAL_f3e43be9_4_k_cu_6b6f8f116thrust24THRUST_300001_SM_1000_NS12placeholders2_8E[1];
.global .align 1 .b8 _ZN34_INTERNAL_f3e43be9_4_k_cu_6b6f8f116thrust24THRUST_300001_SM_1000_NS12placeholders2_9E[1];
.global .align 1 .b8 _ZN34_INTERNAL_f3e43be9_4_k_cu_6b6f8f116thrust24THRUST_300001_SM_1000_NS12placeholders3_10E[1];
.global .align 1 .b8 _ZN34_INTERNAL_f3e43be9_4_k_cu_6b6f8f116thrust24THRUST_300001_SM_1000_NS3seqE[1];

.visible .entry _Z12performMultsPdS_ii(
	.param .u64 .ptr .align 1 _Z12performMultsPdS_ii_param_0,
	.param .u64 .ptr .align 1 _Z12performMultsPdS_ii_param_1,
	.param .u32 _Z12performMultsPdS_ii_param_2,
	.param .u32 _Z12performMultsPdS_ii_param_3
)
{
	.reg .pred 	%p<2>;
	.reg .b32 	%r<8>;
	.reg .b64 	%rd<9>;
	.reg .b64 	%fd<4>;

	ld.param.u64 	%rd1, [_Z12performMultsPdS_ii_param_0];
	ld.param.u64 	%rd2, [_Z12performMultsPdS_ii_param_1];
	ld.param.u32 	%r2, [_Z12performMultsPdS_ii_param_2];
	ld.param.u32 	%r3, [_Z12performMultsPdS_ii_param_3];
	mov.u32 	%r4, %ctaid.x;
	mov.u32 	%r5, %ntid.x;
	mov.u32 	%r6, %tid.x;
	mad.lo.s32 	%r1, %r4, %r5, %r6;
	setp.ge.s32 	%p1, %r1, %r3;
	@%p1 bra 	$L__BB0_2;
	cvta.to.global.u64 	%rd3, %rd2;
	cvta.to.global.u64 	%rd4, %rd1;
	rem.s32 	%r7, %r1, %r2;
	mul.wide.s32 	%rd5, %r7, 8;
	add.s64 	%rd6, %rd3, %rd5;
	ld.global.f64 	%fd1, [%rd6];
	mul.wide.s32 	%rd7, %r1, 8;
	add.s64 	%rd8, %rd4, %rd7;
	ld.global.f64 	%fd2, [%rd8];
	mul.f64 	%fd3, %fd1, %fd2;
	st.global.f64 	[%rd8], %fd3;
$L__BB0_2:
	ret;

}
	// .globl	_Z7sumRowsPdS_ii
.visible .entry _Z7sumRowsPdS_ii(
	.param .u64 .ptr .align 1 _Z7sumRowsPdS_ii_param_0,
	.param .u64 .ptr .align 1 _Z7sumRowsPdS_ii_param_1,
	.param .u32 _Z7sumRowsPdS_ii_param_2,
	.param .u32 _Z7sumRowsPdS_ii_param_3
)
{
	.reg .pred 	%p<11>;
	.reg .b32 	%r<91>;
	.reg .b64 	%rd<16>;
	.reg .b64 	%fd<92>;

	ld.param.u64 	%rd4, [_Z7sumRowsPdS_ii_param_0];
	ld.param.u64 	%rd3, [_Z7sumRowsPdS_ii_param_1];
	ld.param.u32 	%r37, [_Z7sumRowsPdS_ii_param_2];
	cvta.to.global.u64 	%rd1, %rd4;
	mov.u32 	%r38, %ctaid.x;
	mov.u32 	%r39, %ntid.x;
	mul.lo.s32 	%r1, %r38, %r39;
	mov.u32 	%r2, %tid.x;
	add.s32 	%r3, %r1, %r2;
	rem.s32 	%r40, %r3, %r37;
	setp.ne.s32 	%p1, %r40, 0;
	@%p1 bra 	$L__BB1_16;
	setp.lt.s32 	%p2, %r37, 1;
	mov.f64 	%fd91, 0d0000000000000000;
	@%p2 bra 	$L__BB1_15;
	and.b32  	%r4, %r37, 15;
	setp.lt.u32 	%p3, %r37, 16;
	mov.b32 	%r82, 0;
	mov.u32 	%r90, %r82;
	@%p3 bra 	$L__BB1_5;
	and.b32  	%r82, %r37, 2147483632;
	neg.s32 	%r76, %r82;
	add.s64 	%rd2, %rd1, 64;
	mov.b32 	%r90, 0;
	mov.u32 	%r75, %r3;
$L__BB1_4:
	.pragma "nounroll";
	mul.wide.s32 	%rd5, %r75, 8;
	add.s64 	%rd6, %rd2, %rd5;
	ld.global.f64 	%fd4, [%rd6+-64];
	cvt.rn.f64.s32 	%fd5, %r90;
	add.f64 	%fd6, %fd4, %fd5;
	cvt.rzi.s32.f64 	%r44, %fd6;
	ld.global.f64 	%fd7, [%rd6+-56];
	cvt.rn.f64.s32 	%fd8, %r44;
	add.f64 	%fd9, %fd7, %fd8;
	cvt.rzi.s32.f64 	%r45, %fd9;
	ld.global.f64 	%fd10, [%rd6+-48];
	cvt.rn.f64.s32 	%fd11, %r45;
	add.f64 	%fd12, %fd10, %fd11;
	cvt.rzi.s32.f64 	%r46, %fd12;
	ld.global.f64 	%fd13, [%rd6+-40];
	cvt.rn.f64.s32 	%fd14, %r46;
	add.f64 	%fd15, %fd13, %fd14;
	cvt.rzi.s32.f64 	%r47, %fd15;
	ld.global.f64 	%fd16, [%rd6+-32];
	cvt.rn.f64.s32 	%fd17, %r47;
	add.f64 	%fd18, %fd16, %fd17;
	cvt.rzi.s32.f64 	%r48, %fd18;
	ld.global.f64 	%fd19, [%rd6+-24];
	cvt.rn.f64.s32 	%fd20, %r48;
	add.f64 	%fd21, %fd19, %fd20;
	cvt.rzi.s32.f64 	%r49, %fd21;
	ld.global.f64 	%fd22, [%rd6+-16];
	cvt.rn.f64.s32 	%fd23, %r49;
	add.f64 	%fd24, %fd22, %fd23;
	cvt.rzi.s32.f64 	%r50, %fd24;
	ld.global.f64 	%fd25, [%rd6+-8];
	cvt.rn.f64.s32 	%fd26, %r50;
	add.f64 	%fd27, %fd25, %fd26;
	cvt.rzi.s32.f64 	%r51, %fd27;
	ld.global.f64 	%fd28, [%rd6];
	cvt.rn.f64.s32 	%fd29, %r51;
	add.f64 	%fd30, %fd28, %fd29;
	cvt.rzi.s32.f64 	%r52, %fd30;
	ld.global.f64 	%fd31, [%rd6+8];
	cvt.rn.f64.s32 	%fd32, %r52;
	add.f64 	%fd33, %fd31, %fd32;
	cvt.rzi.s32.f64 	%r53, %fd33;
	ld.global.f64 	%fd34, [%rd6+16];
	cvt.rn.f64.s32 	%fd35, %r53;
	add.f64 	%fd36, %fd34, %fd35;
	cvt.rzi.s32.f64 	%r54, %fd36;
	ld.global.f64 	%fd37, [%rd6+24];
	cvt.rn.f64.s32 	%fd38, %r54;
	add.f64 	%fd39, %fd37, %fd38;
	cvt.rzi.s32.f64 	%r55, %fd39;
	ld.global.f64 	%fd40, [%rd6+32];
	cvt.rn.f64.s32 	%fd41, %r55;
	add.f64 	%fd42, %fd40, %fd41;
	cvt.rzi.s32.f64 	%r56, %fd42;
	ld.global.f64 	%fd43, [%rd6+40];
	cvt.rn.f64.s32 	%fd44, %r56;
	add.f64 	%fd45, %fd43, %fd44;
	cvt.rzi.s32.f64 	%r57, %fd45;
	ld.global.f64 	%fd46, [%rd6+48];
	cvt.rn.f64.s32 	%fd47, %r57;
	add.f64 	%fd48, %fd46, %fd47;
	cvt.rzi.s32.f64 	%r58, %fd48;
	ld.global.f64 	%fd49, [%rd6+56];
	cvt.rn.f64.s32 	%fd50, %r58;
	add.f64 	%fd51, %fd49, %fd50;
	cvt.rzi.s32.f64 	%r90, %fd51;
	add.s32 	%r76, %r76, 16;
	add.s32 	%r75, %r75, 16;
	setp.ne.s32 	%p4, %r76, 0;
	@%p4 bra 	$L__BB1_4;
$L__BB1_5:
	setp.eq.s32 	%p5, %r4, 0;
	@%p5 bra 	$L__BB1_14;
	and.b32  	%r16, %r37, 7;
	setp.lt.u32 	%p6, %r4, 8;
	@%p6 bra 	$L__BB1_8;
	add.s32 	%r60, %r82, %r3;
	mul.wide.s32 	%rd7, %r60, 8;
	add.s64 	%rd8, %rd1, %rd7;
	ld.global.f64 	%fd52, [%rd8];
	cvt.rn.f64.s32 	%fd53, %r90;
	add.f64 	%fd54, %fd52, %fd53;
	cvt.rzi.s32.f64 	%r61, %fd54;
	ld.global.f64 	%fd55, [%rd8+8];
	cvt.rn.f64.s32 	%fd56, %r61;
	add.f64 	%fd57, %fd55, %fd56;
	cvt.rzi.s32.f64 	%r62, %fd57;
	ld.global.f64 	%fd58, [%rd8+16];
	cvt.rn.f64.s32 	%fd59, %r62;
	add.f64 	%fd60, %fd58, %fd59;
	cvt.rzi.s32.f64 	%r63, %fd60;
	ld.global.f64 	%fd61, [%rd8+24];
	cvt.rn.f64.s32 	%fd62, %r63;
	add.f64 	%fd63, %fd61, %fd62;
	cvt.rzi.s32.f64 	%r64, %fd63;
	ld.global.f64 	%fd64, [%rd8+32];
	cvt.rn.f64.s32 	%fd65, %r64;
	add.f64 	%fd66, %fd64, %fd65;
	cvt.rzi.s32.f64 	%r65, %fd66;
	ld.global.f64 	%fd67, [%rd8+40];
	cvt.rn.f64.s32 	%fd68, %r65;
	add.f64 	%fd69, %fd67, %fd68;
	cvt.rzi.s32.f64 	%r66, %fd69;
	ld.global.f64 	%fd70, [%rd8+48];
	cvt.rn.f64.s32 	%fd71, %r66;
	add.f64 	%fd72, %fd70, %fd71;
	cvt.rzi.s32.f64 	%r67, %fd72;
	ld.global.f64 	%fd73, [%rd8+56];
	cvt.rn.f64.s32 	%fd74, %r67;
	add.f64 	%fd75, %fd73, %fd74;
	cvt.rzi.s32.f64 	%r90, %fd75;
	add.s32 	%r82, %r82, 8;
$L__BB1_8:
	setp.eq.s32 	%p7, %r16, 0;
	@%p7 bra 	$L__BB1_14;
	and.b32  	%r22, %r37, 3;
	setp.lt.u32 	%p8, %r16, 4;
	@%p8 bra 	$L__BB1_11;
	add.s32 	%r69, %r82, %r3;
	mul.wide.s32 	%rd9, %r69, 8;
	add.s64 	%rd10, %rd1, %rd9;
	ld.global.f64 	%fd76, [%rd10];
	cvt.rn.f64.s32 	%fd77, %r90;
	add.f64 	%fd78, %fd76, %fd77;
	cvt.rzi.s32.f64 	%r70, %fd78;
	ld.global.f64 	%fd79, [%rd10+8];
	cvt.rn.f64.s32 	%fd80, %r70;
	add.f64 	%fd81, %fd79, %fd80;
	cvt.rzi.s32.f64 	%r71, %fd81;
	ld.global.f64 	%fd82, [%rd10+16];
	cvt.rn.f64.s32 	%fd83, %r71;
	add.f64 	%fd84, %fd82, %fd83;
	cvt.rzi.s32.f64 	%r72, %fd84;
	ld.global.f64 	%fd85, [%rd10+24];
	cvt.rn.f64.s32 	%fd86, %r72;
	add.f64 	%fd87, %fd85, %fd86;
	cvt.rzi.s32.f64 	%r90, %fd87;
	add.s32 	%r82, %r82, 4;
$L__BB1_11:
	setp.eq.s32 	%p9, %r22, 0;
	@%p9 bra 	$L__BB1_14;
	add.s32 	%r73, %r2, %r82;
	add.s32 	%r88, %r73, %r1;
	neg.s32 	%r87, %r22;
$L__BB1_13:
	.pragma "nounroll";
	mul.wide.s32 	%rd11, %r88, 8;
	add.s64 	%rd12, %rd1, %rd11;
	ld.global.f64 	%fd88, [%rd12];
	cvt.rn.f64.s32 	%fd89, %r90;
	add.f64 	%fd90, %fd88, %fd89;
	cvt.rzi.s32.f64 	%r90, %fd90;
	add.s32 	%r88, %r88, 1;
	add.s32 	%r87, %r87, 1;
	setp.ne.s32 	%p10, %r87, 0;
	@%p10 bra 	$L__BB1_13;
$L__BB1_14:
	cvt.rn.f64.s32 	%fd91, %r90;
$L__BB1_15:
	div.s32 	%r74, %r3, %r37;
	cvta.to.global.u64 	%rd13, %rd3;
	mul.wide.s32 	%rd14, %r74, 8;
	add.s64 	%rd15, %rd13, %rd14;
	st.global.f64 	[%rd15], %fd91;
$L__BB1_16:
	ret;

}
	// .globl	_ZN3cub18CUB_300001_SM_10006detail11EmptyKernelIvEEvv
.visible .entry _ZN3cub18CUB_300001_SM_10006detail11EmptyKernelIvEEvv()
{


	ret;

}
	// .globl	_ZN3cub18CUB_300001_SM_10006detail8for_each13static_kernelINS2_12policy_hub_t12policy_500_tEmN6thrust24THRUST_300001_SM_1000_NS8cuda_cub20__uninitialized_fill7functorINS7_10device_ptrIdEEdEEEEvT0_T1_
.visible .entry _ZN3cub18CUB_300001_SM_10006detail8for_each13static_kernelINS2_12policy_hub_t12policy_500_tEmN6thrust24THRUST_300001_SM_1000_NS8cuda_cub20__uninitialized_fill7functorINS7_10device_ptrIdEEdEEEEvT0_T1_(
	.param .u64 _ZN3cub18CUB_300001_SM_10006detail8for_each13static_kernelINS2_12policy_hub_t12policy_500_tEmN6thrust24THRUST_300001_SM_1000_NS8cuda_cub20__uninitialized_fill7functorINS7_10device_ptrIdEEdEEEEvT0_T1__param_0,
	.param .align 8 .b8 _ZN3cub18CUB_300001_SM_10006detail8for_each13static_kernelINS2_12policy_hub_t12policy_500_tEmN6thrust24THRUST_300001_SM_1000_NS8cuda_cub20__uninitialized_fill7functorINS7_10device_ptrIdEEdEEEEvT0_T1__param_1[16]
)
.maxntid 256
{
	.reg .pred 	%p<4>;
	.reg .b32 	%r<5>;
	.reg .b64 	%rd<16>;
	.reg .b64 	%fd<3>;

	ld.param.f64 	%fd2, [_ZN3cub18CUB_300001_SM_10006detail8for_each13static_kernelINS2_12policy_hub_t12policy_500_tEmN6thrust24THRUST_300001_SM_1000_NS8cuda_cub20__uninitialized_fill7functorINS7_10device_ptrIdEEdEEEEvT0_T1__param_1+8];
	ld.param.u64 	%rd4, [_ZN3cub18CUB_300001_SM_10006detail8for_each13static_kernelINS2_12policy_hub_t12policy_500_tEmN6thrust24THRUST_300001_SM_1000_NS8cuda_cub20__uninitialized_fill7functorINS7_10device_ptrIdEEdEEEEvT0_T1__param_1];
	ld.param.u64 	%rd5, [_ZN3cub18CUB_300001_SM_10006detail8for_each13static_kernelINS2_12policy_hub_t12policy_500_tEmN6thrust24THRUST_300001_SM_1000_NS8cuda_cub20__uninitialized_fill7functorINS7_10device_ptrIdEEdEEEEvT0_T1__param_0];
	mov.u32 	%r2, %ctaid.x;
	mul.wide.u32 	%rd1, %r2, 512;
	sub.s64 	%rd2, %rd5, %rd1;
	setp.lt.u64 	%p1, %rd2, 512;
	@%p1 bra 	$L__BB3_2;
	mov.u32 	%r4, %tid.x;
	cvta.to.global.u64 	%rd11, %rd4;
	cvt.u64.u32 	%rd12, %r4;
	add.s64 	%rd13, %rd1, %rd12;
	shl.b64 	%rd14, %rd13, 3;
	add.s64 	%rd15, %rd11, %rd14;
	st.global.f64 	[%rd15], %fd2;
	st.global.f64 	[%rd15+2048], %fd2;
	bra.uni 	$L__BB3_6;
$L__BB3_2:
	cvta.to.global.u64 	%rd6, %rd4;
	mov.u32 	%r1, %tid.x;
	cvt.u64.u32 	%rd7, %r1;
	setp.le.u64 	%p2, %rd2, %rd7;
	add.s64 	%rd8, %rd1, %rd7;
	shl.b64 	%rd9, %rd8, 3;
	add.s64 	%rd3, %rd6, %rd9;
	@%p2 bra 	$L__BB3_4;
	st.global.f64 	[%rd3], %fd2;
$L__BB3_4:
	add.s32 	%r3, %r1, 256;
	cvt.u64.u32 	%rd10, %r3;
	setp.le.u64 	%p3, %rd2, %rd10;
	@%p3 bra 	$L__BB3_6;
	st.global.f64 	[%rd3+2048], %fd2;
$L__BB3_6:
	ret;

}


// ===== COMPILED SASS (sm_100) =====

	.target	sm_100

	.elftype	@"ET_EXEC"


//--------------------- .note.nv.tkinfo           --------------------------
	.section	.note.nv.tkinfo,"",@"SHT_NOTE"
	.sectionflags	@"SHF_NOTE_NV_TKINFO"
	.tkinfo
        /*0018*/ 	.word	0x00000002
        /*0030*/ 	.string	""
        /*0030*/ 	.string	"ptxas"
        /*0030*/ 	.string	"Cuda compilation tools, release 13.0, V13.0.88"
        /*0030*/ 	.string	"Build cuda_13.0.r13.0/compiler.36424714_0"
        /*0030*/ 	.string	"-arch sm_100 -m 64 "



//--------------------- .note.nv.cuinfo           --------------------------
	.section	.note.nv.cuinfo,"",@"SHT_NOTE"
	.sectionflags	@"SHF_NOTE_NV_CUINFO"
        /*0018*/ 	.short	0x0002
        /*001a*/ 	.short	0x0064
        /*001c*/ 	.short	0x0082
	.zero		2


//--------------------- .nv.info                  --------------------------
	.section	.nv.info,"",@"SHT_CUDA_INFO"
	.align	4


	//----- nvinfo : EIATTR_REGCOUNT
	.align		4
        /*0000*/ 	.byte	0x04, 0x2f
        /*0002*/ 	.short	(.L_44 - .L_43)
	.align		4
.L_43:
        /*0004*/ 	.word	index@(_Z12performMultsPdS_ii)
        /*0008*/ 	.word	0x0000000c


	//----- nvinfo : EIATTR_FRAME_SIZE
	.align		4
.L_44:
        /*000c*/ 	.byte	0x04, 0x11
        /*000e*/ 	.short	(.L_46 - .L_45)
	.align		4
.L_45:
        /*0010*/ 	.word	index@(_Z12performMultsPdS_ii)
        /*0014*/ 	.word	0x00000000


	//----- nvinfo : EIATTR_REGCOUNT
	.align		4
.L_46:
        /*0018*/ 	.byte	0x04, 0x2f
        /*001a*/ 	.short	(.L_48 - .L_47)
	.align		4
.L_47:
        /*001c*/ 	.word	index@(_Z7sumRowsPdS_ii)
        /*0020*/ 	.word	0x00000020


	//----- nvinfo : EIATTR_FRAME_SIZE
	.align		4
.L_48:
        /*0024*/ 	.byte	0x04, 0x11
        /*0026*/ 	.short	(.L_50 - .L_49)
	.align		4
.L_49:
        /*0028*/ 	.word	index@(_Z7sumRowsPdS_ii)
        /*002c*/ 	.word	0x00000000


	//----- nvinfo : EIATTR_REGCOUNT
	.align		4
.L_50:
        /*0030*/ 	.byte	0x04, 0x2f
        /*0032*/ 	.short	(.L_52 - .L_51)
	.align		4
.L_51:
        /*0034*/ 	.word	index@(_ZN3cub18CUB_300001_SM_10006detail11EmptyKernelIvEEvv)
        /*0038*/ 	.word	0x00000004


	//----- nvinfo : EIATTR_FRAME_SIZE
	.align		4
.L_52:
        /*003c*/ 	.byte	0x04, 0x11
        /*003e*/ 	.short	(.L_54 - .L_53)
	.align		4
.L_53:
        /*0040*/ 	.word	index@(_ZN3cub18CUB_300001_SM_10006detail11EmptyKernelIvEEvv)
        /*0044*/ 	.word	0x00000000


	//----- nvinfo : EIATTR_REGCOUNT
	.align		4
.L_54:
        /*0048*/ 	.byte	0x04, 0x2f
        /*004a*/ 	.short	(.L_56 - .L_55)
	.align		4
.L_55:
        /*004c*/ 	.word	index@(_ZN3cub18CUB_300001_SM_10006detail8for_each13static_kernelINS2_12policy_hub_t12policy_500_tEmN6thrust24THRUST_300001_SM_1000_NS8cuda_cub20__uninitialized_fill7functorINS7_10device_ptrIdEEdEEEEvT0_T1_)
        /*0050*/ 	.word	0x00000009


	//----- nvinfo : EIATTR_FRAME_SIZE
	.align		4
.L_56:
        /*0054*/ 	.byte	0x04, 0x11
        /*0056*/ 	.short	(.L_58 - .L_57)
	.align		4
.L_57:
        /*0058*/ 	.word	index@(_ZN3cub18CUB_300001_SM_10006detail8for_each13static_kernelINS2_12policy_hub_t12policy_500_tEmN6thrust24THRUST_300001_SM_1000_NS8cuda_cub20__uninitialized_fill7functorINS7_10device_ptrIdEEdEEEEvT0_T1_)
        /*005c*/ 	.word	0x00000000


	//----- nvinfo : EIATTR_MIN_STACK_SIZE
	.align		4
.L_58:
        /*0060*/ 	.byte	0x04, 0x12
        /*0062*/ 	.short	(.L_60 - .L_59)
	.align		4
.L_59:
        /*0064*/ 	.word	index@(_ZN3cub18CUB_300001_SM_10006detail8for_each13static_kernelINS2_12policy_hub_t12policy_500_tEmN6thrust24THRUST_300001_SM_1000_NS8cuda_cub20__uninitialized_fill7functorINS7_10device_ptrIdEEdEEEEvT0_T1_)
        /*0068*/ 	.word	0x00000000


	//----- nvinfo : EIATTR_MIN_STACK_SIZE
	.align		4
.L_60:
        /*006c*/ 	.byte	0x04, 0x12
        /*006e*/ 	.short	(.L_62 - .L_61)
	.align		4
.L_61:
        /*0070*/ 	.word	index@(_ZN3cub18CUB_300001_SM_10006detail11EmptyKernelIvEEvv)
        /*0074*/ 	.word	0x00000000


	//----- nvinfo : EIATTR_MIN_STACK_SIZE
	.align		4
.L_62:
        /*0078*/ 	.byte	0x04, 0x12
        /*007a*/ 	.short	(.L_64 - .L_63)
	.align		4
.L_63:
        /*007c*/ 	.word	index@(_Z7sumRowsPdS_ii)
        /*0080*/ 	.word	0x00000000


	//----- nvinfo : EIATTR_MIN_STACK_SIZE
	.align		4
.L_64:
        /*0084*/ 	.byte	0x04, 0x12
        /*0086*/ 	.short	(.L_66 - .L_65)
	.align		4
.L_65:
        /*0088*/ 	.word	index@(_Z12performMultsPdS_ii)
        /*008c*/ 	.word	0x00000000
.L_66:


//--------------------- .nv.compat                --------------------------
	.section	.nv.compat,"",@"SHT_CUDA_COMPAT_INFO"
	.align	4
        /*0000*/ 	.byte	0x02, 0x09, 0x00, 0x00, 0x02, 0x02, 0x01, 0x00, 0x02, 0x05, 0x05, 0x00, 0x03, 0x07, 0x01, 0x01
        /*0010*/ 	.byte	0x02, 0x03, 0x00, 0x00, 0x02, 0x06, 0x01, 0x00, 0x04, 0x0b, 0x08, 0x00, 0x01, 0x00, 0x00, 0x00
        /*0020*/ 	.byte	0x00, 0x00, 0x00, 0x00


//--------------------- .nv.info._ZN3cub18CUB_300001_SM_10006detail8for_each13static_kernelINS2_12policy_hub_t12policy_500_tEmN6thrust24THRUST_300001_SM_1000_NS8cuda_cub20__uninitialized_fill7functorINS7_10device_ptrIdEEdEEEEvT0_T1_ --------------------------
	.section	.nv.info._ZN3cub18CUB_300001_SM_10006detail8for_each13static_kernelINS2_12policy_hub_t12policy_500_tEmN6thrust24THRUST_300001_SM_1000_NS8cuda_cub20__uninitialized_fill7functorINS7_10device_ptrIdEEdEEEEvT0_T1_,"",@"SHT_CUDA_INFO"
	.sectionflags	@""
	.align	4


	//----- nvinfo : EIATTR_CUDA_API_VERSION
	.align		4
        /*0000*/ 	.byte	0x04, 0x37
        /*0002*/ 	.short	(.L_68 - .L_67)
.L_67:
        /*0004*/ 	.word	0x00000082


	//----- nvinfo : EIATTR_KPARAM_INFO
	.align		4
.L_68:
        /*0008*/ 	.byte	0x04, 0x17
        /*000a*/ 	.short	(.L_70 - .L_69)
.L_69:
        /*000c*/ 	.word	0x00000000
        /*0010*/ 	.short	0x0001
        /*0012*/ 	.short	0x0008
        /*0014*/ 	.byte	0x00, 0xf0, 0x41, 0x00


	//----- nvinfo : EIATTR_KPARAM_INFO
	.align		4
.L_70:
        /*0018*/ 	.byte	0x04, 0x17
        /*001a*/ 	.short	(.L_72 - .L_71)
.L_71:
        /*001c*/ 	.word	0x00000000
        /*0020*/ 	.short	0x0000
        /*0022*/ 	.short	0x0000
        /*0024*/ 	.byte	0x00, 0xf0, 0x21, 0x00


	//----- nvinfo : EIATTR_SPARSE_MMA_MASK
	.align		4
.L_72:
        /*0028*/ 	.byte	0x03, 0x50
        /*002a*/ 	.short	0x0000


	//----- nvinfo : EIATTR_MAXREG_COUNT
	.align		4
        /*002c*/ 	.byte	0x03, 0x1b
        /*002e*/ 	.short	0x00ff


	//----- nvinfo : EIATTR_MERCURY_ISA_VERSION
	.align		4
        /*0030*/ 	.byte	0x03, 0x5f
        /*0032*/ 	.short	0x0101


	//----- nvinfo : EIATTR_VRC_CTA_INIT_COUNT
	.align		4
        /*0034*/ 	.byte	0x02, 0x4a
	.zero		1
	.zero		1


	//----- nvinfo : EIATTR_EXIT_INSTR_OFFSETS
	.align		4
        /*0038*/ 	.byte	0x04, 0x1c
        /*003a*/ 	.short	(.L_74 - .L_73)


	//   ....[0]....
.L_73:
        /*003c*/ 	.word	0x00000130


	//   ....[1]....
        /*0040*/ 	.word	0x00000230


	//   ....[2]....
        /*0044*/ 	.word	0x00000260


	//----- nvinfo : EIATTR_MAX_THREADS
	.align		4
.L_74:
        /*0048*/ 	.byte	0x04, 0x05
        /*004a*/ 	.short	(.L_76 - .L_75)
.L_75:
        /*004c*/ 	.word	0x00000100
        /*0050*/ 	.word	0x00000001
        /*0054*/ 	.word	0x00000001


	//----- nvinfo : EIATTR_CBANK_PARAM_SIZE
	.align		4
.L_76:
        /*0058*/ 	.byte	0x03, 0x19
        /*005a*/ 	.short	0x0018


	//----- nvinfo : EIATTR_PARAM_CBANK
	.align		4
        /*005c*/ 	.byte	0x04, 0x0a
        /*005e*/ 	.short	(.L_78 - .L_77)
	.align		4
.L_77:
        /*0060*/ 	.word	index@(.nv.constant0._ZN3cub18CUB_300001_SM_10006detail8for_each13static_kernelINS2_12policy_hub_t12policy_500_tEmN6thrust24THRUST_300001_SM_1000_NS8cuda_cub20__uninitialized_fill7functorINS7_10device_ptrIdEEdEEEEvT0_T1_)
        /*0064*/ 	.short	0x0380
        /*0066*/ 	.short	0x0018


	//----- nvinfo : EIATTR_SW_WAR
	.align		4
.L_78:
        /*0068*/ 	.byte	0x04, 0x36
        /*006a*/ 	.short	(.L_80 - .L_79)
.L_79:
        /*006c*/ 	.word	0x00000008
.L_80:


//--------------------- .nv.info._ZN3cub18CUB_300001_SM_10006detail11EmptyKernelIvEEvv --------------------------
	.section	.nv.info._ZN3cub18CUB_300001_SM_10006detail11EmptyKernelIvEEvv,"",@"SHT_CUDA_INFO"
	.sectionflags	@""
	.align	4


	//----- nvinfo : EIATTR_CUDA_API_VERSION
	.align		4
        /*0000*/ 	.byte	0x04, 0x37
        /*0002*/ 	.short	(.L_82 - .L_81)
.L_81:
        /*0004*/ 	.word	0x00000082


	//----- nvinfo : EIATTR_SPARSE_MMA_MASK
	.align		4
.L_82:
        /*0008*/ 	.byte	0x03, 0x50
        /*000a*/ 	.short	0x0000


	//----- nvinfo : EIATTR_MAXREG_COUNT
	.align		4
        /*000c*/ 	.byte	0x03, 0x1b
        /*000e*/ 	.short	0x00ff


	//----- nvinfo : EIATTR_MERCURY_ISA_VERSION
	.align		4
        /*0010*/ 	.byte	0x03, 0x5f
        /*0012*/ 	.short	0x0101


	//----- nvinfo : EIATTR_VRC_CTA_INIT_COUNT
	.align		4
        /*0014*/ 	.byte	0x02, 0x4a
	.zero		1
	.zero		1


	//----- nvinfo : EIATTR_EXIT_INSTR_OFFSETS
	.align		4
        /*0018*/ 	.byte	0x04, 0x1c
        /*001a*/ 	.short	(.L_84 - .L_83)


	//   ....[0]....
.L_83:
        /*001c*/ 	.word	0x00000010


	//----- nvinfo : EIATTR_SW_WAR
	.align		4
.L_84:
        /*0020*/ 	.byte	0x04, 0x36
        /*0022*/ 	.short	(.L_86 - .L_85)
.L_85:
        /*0024*/ 	.word	0x00000008
.L_86:


//--------------------- .nv.info._Z7sumRowsPdS_ii --------------------------
	.section	.nv.info._Z7sumRowsPdS_ii,"",@"SHT_CUDA_INFO"
	.sectionflags	@""
	.align	4


	//----- nvinfo : EIATTR_CUDA_API_VERSION
	.align		4
        /*0000*/ 	.byte	0x04, 0x37
        /*0002*/ 	.short	(.L_88 - .L_87)
.L_87:
        /*0004*/ 	.word	0x00000082


	//----- nvinfo : EIATTR_KPARAM_INFO
	.align		4
.L_88:
        /*0008*/ 	.byte	0x04, 0x17
        /*000a*/ 	.short	(.L_90 - .L_89)
.L_89:
        /*000c*/ 	.word	0x00000000
        /*0010*/ 	.short	0x0003
        /*0012*/ 	.short	0x0014
        /*0014*/ 	.byte	0x00, 0xf0, 0x11, 0x00


	//----- nvinfo : EIATTR_KPARAM_INFO
	.align		4
.L_90:
        /*0018*/ 	.byte	0x04, 0x17
        /*001a*/ 	.short	(.L_92 - .L_91)
.L_91:
        /*001c*/ 	.word	0x00000000
        /*0020*/ 	.short	0x0002
        /*0022*/ 	.short	0x0010
        /*0024*/ 	.byte	0x00, 0xf0, 0x11, 0x00


	//----- nvinfo : EIATTR_KPARAM_INFO
	.align		4
.L_92:
        /*0028*/ 	.byte	0x04, 0x17
        /*002a*/ 	.short	(.L_94 - .L_93)
.L_93:
        /*002c*/ 	.word	0x00000000
        /*0030*/ 	.short	0x0001
        /*0032*/ 	.short	0x0008
        /*0034*/ 	.byte	0x00, 0xf5, 0x21, 0x00


	//----- nvinfo : EIATTR_KPARAM_INFO
	.align		4
.L_94:
        /*0038*/ 	.byte	0x04, 0x17
        /*003a*/ 	.short	(.L_96 - .L_95)
.L_95:
        /*003c*/ 	.word	0x00000000
        /*0040*/ 	.short	0x0000
        /*0042*/ 	.short	0x0000
        /*0044*/ 	.byte	0x00, 0xf5, 0x21, 0x00


	//----- nvinfo : EIATTR_SPARSE_MMA_MASK
	.align		4
.L_96:
        /*0048*/ 	.byte	0x03, 0x50
        /*004a*/ 	.short	0x0000


	//----- nvinfo : EIATTR_MAXREG_COUNT
	.align		4
        /*004c*/ 	.byte	0x03, 0x1b
        /*004e*/ 	.short	0x00ff


	//----- nvinfo : EIATTR_MERCURY_ISA_VERSION
	.align		4
        /*0050*/ 	.byte	0x03, 0x5f
        /*0052*/ 	.short	0x0101


	//----- nvinfo : EIATTR_VRC_CTA_INIT_COUNT
	.align		4
        /*0054*/ 	.byte	0x02, 0x4a
	.zero		1
	.zero		1


	//----- nvinfo : EIATTR_EXIT_INSTR_OFFSETS
	.align		4
        /*0058*/ 	.byte	0x04, 0x1c
        /*005a*/ 	.short	(.L_98 - .L_97)


	//   ....[0]....
.L_97:
        /*005c*/ 	.word	0x00000200


	//   ....[1]....
        /*0060*/ 	.word	0x00000d30


	//----- nvinfo : EIATTR_CBANK_PARAM_SIZE
	.align		4
.L_98:
        /*0064*/ 	.byte	0x03, 0x19
        /*0066*/ 	.short	0x0018


	//----- nvinfo : EIATTR_PARAM_CBANK
	.align		4
        /*0068*/ 	.byte	0x04, 0x0a
        /*006a*/ 	.short	(.L_100 - .L_99)
	.align		4
.L_99:
        /*006c*/ 	.word	index@(.nv.constant0._Z7sumRowsPdS_ii)
        /*0070*/ 	.short	0x0380
        /*0072*/ 	.short	0x0018


	//----- nvinfo : EIATTR_SW_WAR
	.align		4
.L_100:
        /*0074*/ 	.byte	0x04, 0x36
        /*0076*/ 	.short	(.L_102 - .L_101)
.L_101:
        /*0078*/ 	.word	0x00000008
.L_102:


//--------------------- .nv.info._Z12performMultsPdS_ii --------------------------
	.section	.nv.info._Z12performMultsPdS_ii,"",@"SHT_CUDA_INFO"
	.sectionflags	@""
	.align	4


	//----- nvinfo : EIATTR_CUDA_API_VERSION
	.align		4
        /*0000*/ 	.byte	0x04, 0x37
        /*0002*/ 	.short	(.L_104 - .L_103)
.L_103:
        /*0004*/ 	.word	0x00000082


	//----- nvinfo : EIATTR_KPARAM_INFO
	.align		4
.L_104:
        /*0008*/ 	.byte	0x04, 0x17
        /*000a*/ 	.short	(.L_106 - .L_105)
.L_105:
        /*000c*/ 	.word	0x00000000
        /*0010*/ 	.short	0x0003
        /*0012*/ 	.short	0x0014
        /*0014*/ 	.byte	0x00, 0xf0, 0x11, 0x00


	//----- nvinfo : EIATTR_KPARAM_INFO
	.align		4
.L_106:
        /*0018*/ 	.byte	0x04, 0x17
        /*001a*/ 	.short	(.L_108 - .L_107)
.L_107:
        /*001c*/ 	.word	0x00000000
        /*0020*/ 	.short	0x0002
        /*0022*/ 	.short	0x0010
        /*0024*/ 	.byte	0x00, 0xf0, 0x11, 0x00


	//----- nvinfo : EIATTR_KPARAM_INFO
	.align		4
.L_108:
        /*0028*/ 	.byte	0x04, 0x17
        /*002a*/ 	.short	(.L_110 - .L_109)
.L_109:
        /*002c*/ 	.word	0x00000000
        /*0030*/ 	.short	0x0001
        /*0032*/ 	.short	0x0008
        /*0034*/ 	.byte	0x00, 0xf5, 0x21, 0x00


	//----- nvinfo : EIATTR_KPARAM_INFO
	.align		4
.L_110:
        /*0038*/ 	.byte	0x04, 0x17
        /*003a*/ 	.short	(.L_112 - .L_111)
.L_111:
        /*003c*/ 	.word	0x00000000
        /*0040*/ 	.short	0x0000
        /*0042*/ 	.short	0x0000
        /*0044*/ 	.byte	0x00, 0xf5, 0x21, 0x00


	//----- nvinfo : EIATTR_SPARSE_MMA_MASK
	.align		4
.L_112:
        /*0048*/ 	.byte	0x03, 0x50
        /*004a*/ 	.short	0x0000


	//----- nvinfo : EIATTR_MAXREG_COUNT
	.align		4
        /*004c*/ 	.byte	0x03, 0x1b
        /*004e*/ 	.short	0x00ff


	//----- nvinfo : EIATTR_MERCURY_ISA_VERSION
	.align		4
        /*0050*/ 	.byte	0x03, 0x5f
        /*0052*/ 	.short	0x0101


	//----- nvinfo : EIATTR_VRC_CTA_INIT_COUNT
	.align		4
        /*0054*/ 	.byte	0x02, 0x4a
	.zero		1
	.zero		1


	//----- nvinfo : EIATTR_EXIT_INSTR_OFFSETS
	.align		4
        /*0058*/ 	.byte	0x04, 0x1c
        /*005a*/ 	.short	(.L_114 - .L_113)


	//   ....[0]....
.L_113:
        /*005c*/ 	.word	0x00000070


	//   ....[1]....
        /*0060*/ 	.word	0x00000270


	//----- nvinfo : EIATTR_CBANK_PARAM_SIZE
	.align		4
.L_114:
        /*0064*/ 	.byte	0x03, 0x19
        /*0066*/ 	.short	0x0018


	//----- nvinfo : EIATTR_PARAM_CBANK
	.align		4
        /*0068*/ 	.byte	0x04, 0x0a
        /*006a*/ 	.short	(.L_116 - .L_115)
	.align		4
.L_115:
        /*006c*/ 	.word	index@(.nv.constant0._Z12performMultsPdS_ii)
        /*0070*/ 	.short	0x0380
        /*0072*/ 	.short	0x0018


	//----- nvinfo : EIATTR_SW_WAR
	.align		4
.L_116:
        /*0074*/ 	.byte	0x04, 0x36
        /*0076*/ 	.short	(.L_118 - .L_117)
.L_117:
        /*0078*/ 	.word	0x00000008
.L_118:


//--------------------- .nv.callgraph             --------------------------
	.section	.nv.callgraph,"",@"SHT_CUDA_CALLGRAPH"
	.align	4
	.sectionentsize	8
	.align		4
        /*0000*/ 	.word	0x00000000
	.align		4
        /*0004*/ 	.word	0xffffffff
	.align		4
        /*0008*/ 	.word	0x00000000
	.align		4
        /*000c*/ 	.word	0xfffffffe
	.align		4
        /*0010*/ 	.word	0x00000000
	.align		4
        /*0014*/ 	.word	0xfffffffd
	.align		4
        /*0018*/ 	.word	0x00000000
	.align		4
        /*001c*/ 	.word	0xfffffffc


//--------------------- .nv.constant4             --------------------------
	.section	.nv.constant4,"a",@progbits
	.align	8
	.align		8
.nv.constant4:
        /*0000*/ 	.dword	_ZN34_INTERNAL_f3e43be9_4_k_cu_6b6f8f114cuda3std3__45__cpo5beginE
	.align		8
        /*0008*/ 	.dword	_ZN34_INTERNAL_f3e43be9_4_k_cu_6b6f8f114cuda3std3__45__cpo3endE
	.align		8
        /*0010*/ 	.dword	_ZN34_INTERNAL_f3e43be9_4_k_cu_6b6f8f114cuda3std3__45__cpo6cbeginE
	.align		8
        /*0018*/ 	.dword	_ZN34_INTERNAL_f3e43be9_4_k_cu_6b6f8f114cuda3std3__45__cpo4cendE
	.align		8
        /*0020*/ 	.dword	_ZN34_INTERNAL_f3e43be9_4_k_cu_6b6f8f114cuda3std3__45__cpo6rbeginE
	.align		8
        /*0028*/ 	.dword	_ZN34_INTERNAL_f3e43be9_4_k_cu_6b6f8f114cuda3std3__45__cpo4rendE
	.align		8
        /*0030*/ 	.dword	_ZN34_INTERNAL_f3e43be9_4_k_cu_6b6f8f114cuda3std3__45__cpo7crbeginE
	.align		8
        /*0038*/ 	.dword	_ZN34_INTERNAL_f3e43be9_4_k_cu_6b6f8f114cuda3std3__45__cpo5crendE
	.align		8
        /*0040*/ 	.dword	_ZN34_INTERNAL_f3e43be9_4_k_cu_6b6f8f114cuda3std3__436_GLOBAL__N__f3e43be9_4_k_cu_6b6f8f116ignoreE
	.align		8
        /*0048*/ 	.dword	_ZN34_INTERNAL_f3e43be9_4_k_cu_6b6f8f114cuda3std3__419piecewise_constructE
	.align		8
        /*0050*/ 	.dword	_ZN34_INTERNAL_f3e43be9_4_k_cu_6b6f8f114cuda3std3__48in_placeE
	.align		8
        /*0058*/ 	.dword	_ZN34_INTERNAL_f3e43be9_4_k_cu_6b6f8f114cuda3std3__420unreachable_sentinelE
	.align		8
        /*0060*/ 	.dword	_ZN34_INTERNAL_f3e43be9_4_k_cu_6b6f8f114cuda3std3__47nulloptE
	.align		8
        /*0068*/ 	.dword	_ZN34_INTERNAL_f3e43be9_4_k_cu_6b6f8f114cuda3std3__48unexpectE
	.align		8
        /*0070*/ 	.dword	_ZN34_INTERNAL_f3e43be9_4_k_cu_6b6f8f114cuda3std6ranges3__45__cpo4swapE
	.align		8
        /*0078*/ 	.dword	_ZN34_INTERNAL_f3e43be9_4_k_cu_6b6f8f114cuda3std6ranges3__45__cpo9iter_moveE
	.align		8
        /*0080*/ 	.dword	_ZN34_INTERNAL_f3e43be9_4_k_cu_6b6f8f114cuda3std6ranges3__45__cpo5beginE
	.align		8
        /*0088*/ 	.dword	_ZN34_INTERNAL_f3e43be9_4_k_cu_6b6f8f114cuda3std6ranges3__45__cpo3endE
	.align		8
        /*0090*/ 	.dword	_ZN34_INTERNAL_f3e43be9_4_k_cu_6b6f8f114cuda3std6ranges3__45__cpo6cbeginE
	.align		8
        /*0098*/ 	.dword	_ZN34_INTERNAL_f3e43be9_4_k_cu_6b6f8f114cuda3std6ranges3__45__cpo4cendE
	.align		8
        /*00a0*/ 	.dword	_ZN34_INTERNAL_f3e43be9_4_k_cu_6b6f8f114cuda3std6ranges3__45__cpo7advanceE
	.align		8
        /*00a8*/ 	.dword	_ZN34_INTERNAL_f3e43be9_4_k_cu_6b6f8f114cuda3std6ranges3__45__cpo9iter_swapE
	.align		8
        /*00b0*/ 	.dword	_ZN34_INTERNAL_f3e43be9_4_k_cu_6b6f8f114cuda3std6ranges3__45__cpo4nextE
	.align		8
        /*00b8*/ 	.dword	_ZN34_INTERNAL_f3e43be9_4_k_cu_6b6f8f114cuda3std6ranges3__45__cpo4prevE
	.align		8
        /*00c0*/ 	.dword	_ZN34_INTERNAL_f3e43be9_4_k_cu_6b6f8f114cuda3std6ranges3__45__cpo4dataE
	.align		8
        /*00c8*/ 	.dword	_ZN34_INTERNAL_f3e43be9_4_k_cu_6b6f8f114cuda3std6ranges3__45__cpo5cdataE
	.align		8
        /*00d0*/ 	.dword	_ZN34_INTERNAL_f3e43be9_4_k_cu_6b6f8f114cuda3std6ranges3__45__cpo4sizeE
	.align		8
        /*00d8*/ 	.dword	_ZN34_INTERNAL_f3e43be9_4_k_cu_6b6f8f114cuda3std6ranges3__45__cpo5ssizeE
	.align		8
        /*00e0*/ 	.dword	_ZN34_INTERNAL_f3e43be9_4_k_cu_6b6f8f114cuda3std6ranges3__45__cpo8distanceE
	.align		8
        /*00e8*/ 	.dword	_ZN34_INTERNAL_f3e43be9_4_k_cu_6b6f8f116thrust24THRUST_300001_SM_1000_NS8cuda_cub3parE
	.align		8
        /*00f0*/ 	.dword	_ZN34_INTERNAL_f3e43be9_4_k_cu_6b6f8f116thrust24THRUST_300001_SM_1000_NS8cuda_cub10par_nosyncE
	.align		8
        /*00f8*/ 	.dword	_ZN34_INTERNAL_f3e43be9_4_k_cu_6b6f8f116thrust24THRUST_300001_SM_1000_NS6system6detail10sequential3seqE
	.align		8
        /*0100*/ 	.dword	_ZN34_INTERNAL_f3e43be9_4_k_cu_6b6f8f116thrust24THRUST_300001_SM_1000_NS12placeholders2_1E
	.align		8
        /*0108*/ 	.dword	_ZN34_INTERNAL_f3e43be9_4_k_cu_6b6f8f116thrust24THRUST_300001_SM_1000_NS12placeholders2_2E
	.align		8
        /*0110*/ 	.dword	_ZN34_INTERNAL_f3e43be9_4_k_cu_6b6f8f116thrust24THRUST_300001_SM_1000_NS12placeholders2_3E
	.align		8
        /*0118*/ 	.dword	_ZN34_INTERNAL_f3e43be9_4_k_cu_6b6f8f116thrust24THRUST_300001_SM_1000_NS12placeholders2_4E
	.align		8
        /*0120*/ 	.dword	_ZN34_INTERNAL_f3e43be9_4_k_cu_6b6f8f116thrust24THRUST_300001_SM_1000_NS12placeholders2_5E
	.align		8
        /*0128*/ 	.dword	_ZN34_INTERNAL_f3e43be9_4_k_cu_6b6f8f116thrust24THRUST_300001_SM_1000_NS12placeholders2_6E
	.align		8
        /*0130*/ 	.dword	_ZN34_INTERNAL_f3e43be9_4_k_cu_6b6f8f116thrust24THRUST_300001_SM_1000_NS12placeholders2_7E
	.align		8
        /*0138*/ 	.dword	_ZN34_INTERNAL_f3e43be9_4_k_cu_6b6f8f116thrust24THRUST_300001_SM_1000_NS12placeholders2_8E
	.align		8
        /*0140*/ 	.dword	_ZN34_INTERNAL_f3e43be9_4_k_cu_6b6f8f116thrust24THRUST_300001_SM_1000_NS12placeholders2_9E
	.align		8
        /*0148*/ 	.dword	_ZN34_INTERNAL_f3e43be9_4_k_cu_6b6f8f116thrust24THRUST_300001_SM_1000_NS12placeholders3_10E
	.align		8
        /*0150*/ 	.dword	_ZN34_INTERNAL_f3e43be9_4_k_cu_6b6f8f116thrust24THRUST_300001_SM_1000_NS3seqE


//--------------------- .text._ZN3cub18CUB_300001_SM_10006detail8for_each13static_kernelINS2_12policy_hub_t12policy_500_tEmN6thrust24THRUST_300001_SM_1000_NS8cuda_cub20__uninitialized_fill7functorINS7_10device_ptrIdEEdEEEEvT0_T1_ --------------------------
	.section	.text._ZN3cub18CUB_300001_SM_10006detail8for_each13static_kernelINS2_12policy_hub_t12policy_500_tEmN6thrust24THRUST_300001_SM_1000_NS8cuda_cub20__uninitialized_fill7functorINS7_10device_ptrIdEEdEEEEvT0_T1_,"ax",@progbits
	.align	128
        .global         _ZN3cub18CUB_300001_SM_10006detail8for_each13static_kernelINS2_12policy_hub_t12policy_500_tEmN6thrust24THRUST_300001_SM_1000_NS8cuda_cub20__uninitialized_fill7functorINS7_10device_ptrIdEEdEEEEvT0_T1_
        .type           _ZN3cub18CUB_300001_SM_10006detail8for_each13static_kernelINS2_12policy_hub_t12policy_500_tEmN6thrust24THRUST_300001_SM_1000_NS8cuda_cub20__uninitialized_fill7functorINS7_10device_ptrIdEEdEEEEvT0_T1_,@function
        .size           _ZN3cub18CUB_300001_SM_10006detail8for_each13static_kernelINS2_12policy_hub_t12policy_500_tEmN6thrust24THRUST_300001_SM_1000_NS8cuda_cub20__uninitialized_fill7functorINS7_10device_ptrIdEEdEEEEvT0_T1_,(.L_x_12 - _ZN3cub18CUB_300001_SM_10006detail8for_each13static_kernelINS2_12policy_hub_t12policy_500_tEmN6thrust24THRUST_300001_SM_1000_NS8cuda_cub20__uninitialized_fill7functorINS7_10device_ptrIdEEdEEEEvT0_T1_)
        .other          _ZN3cub18CUB_300001_SM_10006detail8for_each13static_kernelINS2_12policy_hub_t12policy_500_tEmN6thrust24THRUST_300001_SM_1000_NS8cuda_cub20__uninitialized_fill7functorINS7_10device_ptrIdEEdEEEEvT0_T1_,@"STO_CUDA_ENTRY STV_DEFAULT"
_ZN3cub18CUB_300001_SM_10006detail8for_each13static_kernelINS2_12policy_hub_t12policy_500_tEmN6thrust24THRUST_300001_SM_1000_NS8cuda_cub20__uninitialized_fill7functorINS7_10device_ptrIdEEdEEEEvT0_T1_:
.text._ZN3cub18CUB_300001_SM_10006detail8for_each13static_kernelINS2_12policy_hub_t12policy_500_tEmN6thrust24THRUST_300001_SM_1000_NS8cuda_cub20__uninitialized_fill7functorINS7_10device_ptrIdEEdEEEEvT0_T1_:
[----:B------:R-:W-:Y:S08]  /*0000*/  LDC R1, c[0x0][0x37c] ;  /* 0x0000df00ff017b82 */ /* 0x000ff00000000800 */
[----:B------:R-:W0:Y:S01]  /*0010*/  S2UR UR4, SR_CTAID.X ;  /* 0x00000000000479c3 */ /* 0x000e220000002500 */
[----:B------:R-:W1:Y:S01]  /*0020*/  LDCU.64 UR6, c[0x0][0x380] ;  /* 0x00007000ff0677ac */ /* 0x000e620008000a00 */
[----:B------:R-:W2:Y:S01]  /*0030*/  LDCU.64 UR8, c[0x0][0x358] ;  /* 0x00006b00ff0877ac */ /* 0x000ea20008000a00 */
[----:B0-----:R-:W-:-:S04]  /*0040*/  UIMAD.WIDE.U32 UR4, UR4, 0x200, URZ ;  /* 0x00000200040478a5 */ /* 0x001fc8000f8e00ff */
[----:B-1----:R-:W-:-:S04]  /*0050*/  UIADD3 UR6, UP0, UPT, -UR4, UR6, URZ ;  /* 0x0000000604067290 */ /* 0x002fc8000ff1e1ff */
[----:B------:R-:W-:Y:S02]  /*0060*/  UIADD3.X UR7, UPT, UPT, ~UR5, UR7, URZ, UP0, !UPT ;  /* 0x0000000705077290 */ /* 0x000fe400087fe5ff */
[----:B------:R-:W-:-:S04]  /*0070*/  UISETP.GE.U32.AND UP0, UPT, UR6, 0x200, UPT ;  /* 0x000002000600788c */ /* 0x000fc8000bf06070 */
[----:B------:R-:W-:-:S09]  /*0080*/  UISETP.GE.U32.AND.EX UP0, UPT, UR7, URZ, UPT, UP0 ;  /* 0x000000ff0700728c */ /* 0x000fd2000bf06100 */
[----:B--2---:R-:W-:Y:S05]  /*0090*/  BRA.U !UP0, `(.L_x_0) ;  /* 0x0000000108287547 */ /* 0x004fea000b800000 */
[----:B------:R-:W0:Y:S01]  /*00a0*/  S2R R0, SR_TID.X ;  /* 0x0000000000007919 */ /* 0x000e220000002100 */
[----:B------:R-:W1:Y:S01]  /*00b0*/  LDCU.64 UR6, c[0x0][0x388] ;  /* 0x00007100ff0677ac */ /* 0x000e620008000a00 */
[----:B------:R-:W2:Y:S01]  /*00c0*/  LDC.64 R4, c[0x0][0x390] ;  /* 0x0000e400ff047b82 */ /* 0x000ea20000000a00 */
[----:B0-----:R-:W-:-:S05]  /*00d0*/  IADD3 R0, P0, PT, R0, UR4, RZ ;  /* 0x0000000400007c10 */ /* 0x001fca000ff1e0ff */
[----:B------:R-:W-:Y:S01]  /*00e0*/  IMAD.X R3, RZ, RZ, UR5, P0 ;  /* 0x00000005ff037e24 */ /* 0x000fe200080e06ff */
[----:B-1----:R-:W-:-:S04]  /*00f0*/  LEA R2, P0, R0, UR6, 0x3 ;  /* 0x0000000600027c11 */ /* 0x002fc8000f8018ff */
[----:B------:R-:W-:-:S05]  /*0100*/  LEA.HI.X R3, R0, UR7, R3, 0x3, P0 ;  /* 0x0000000700037c11 */ /* 0x000fca00080f1c03 */
[----:B--2---:R-:W-:Y:S04]  /*0110*/  STG.E.64 desc[UR8][R2.64], R4 ;  /* 0x0000000402007986 */ /* 0x004fe8000c101b08 */
[----:B------:R-:W-:Y:S01]  /*0120*/  STG.E.64 desc[UR8][R2.64+0x800], R4 ;  /* 0x0008000402007986 */ /* 0x000fe2000c101b08 */
[----:B------:R-:W-:Y:S05]  /*0130*/  EXIT ;  /* 0x000000000000794d */ /* 0x000fea0003800000 */
.L_x_0:
[----:B------:R-:W0:Y:S01]  /*0140*/  S2R R0, SR_TID.X ;  /* 0x0000000000007919 */ /* 0x000e220000002100 */
[----:B------:R-:W-:Y:S01]  /*0150*/  IMAD.U32 R2, RZ, RZ, UR7 ;  /* 0x00000007ff027e24 */ /* 0x000fe2000f8e00ff */
[----:B------:R-:W1:Y:S01]  /*0160*/  LDCU.64 UR10, c[0x0][0x388] ;  /* 0x00007100ff0a77ac */ /* 0x000e620008000a00 */
[----:B------:R-:W-:Y:S01]  /*0170*/  IMAD.U32 R6, RZ, RZ, UR7 ;  /* 0x00000007ff067e24 */ /* 0x000fe2000f8e00ff */
[----:B0-----:R-:W-:-:S04]  /*0180*/  ISETP.LT.U32.AND P0, PT, R0, UR6, PT ;  /* 0x0000000600007c0c */ /* 0x001fc8000bf01070 */
[----:B------:R-:W-:Y:S01]  /*0190*/  ISETP.GT.U32.AND.EX P0, PT, R2, RZ, PT, P0 ;  /* 0x000000ff0200720c */ /* 0x000fe20003f04100 */
[C---:B------:R-:W-:Y:S01]  /*01a0*/  VIADD R2, R0.reuse, 0x100 ;  /* 0x0000010000027836 */ /* 0x040fe20000000000 */
[----:B------:R-:W-:-:S04]  /*01b0*/  IADD3 R0, P2, PT, R0, UR4, RZ ;  /* 0x0000000400007c10 */ /* 0x000fc8000ff5e0ff */
[----:B------:R-:W-:Y:S01]  /*01c0*/  ISETP.LT.U32.AND P1, PT, R2, UR6, PT ;  /* 0x0000000602007c0c */ /* 0x000fe2000bf21070 */
[----:B------:R-:W-:Y:S01]  /*01d0*/  IMAD.X R3, RZ, RZ, UR5, P2 ;  /* 0x00000005ff037e24 */ /* 0x000fe200090e06ff */
[----:B-1----:R-:W-:Y:S02]  /*01e0*/  LEA R2, P2, R0, UR10, 0x3 ;  /* 0x0000000a00027c11 */ /* 0x002fe4000f8418ff */
[----:B------:R-:W-:Y:S02]  /*01f0*/  ISETP.GT.U32.AND.EX P1, PT, R6, RZ, PT, P1 ;  /* 0x000000ff0600720c */ /* 0x000fe40003f24110 */
[----:B------:R-:W-:Y:S01]  /*0200*/  LEA.HI.X R3, R0, UR11, R3, 0x3, P2 ;  /* 0x0000000b00037c11 */ /* 0x000fe200090f1c03 */
[----:B------:R-:W0:Y:S04]  /*0210*/  @P0 LDC.64 R4, c[0x0][0x390] ;  /* 0x0000e400ff040b82 */ /* 0x000e280000000a00 */
[----:B0-----:R0:W-:Y:S06]  /*0220*/  @P0 STG.E.64 desc[UR8][R2.64], R4 ;  /* 0x0000000402000986 */ /* 0x0011ec000c101b08 */
[----:B------:R-:W-:Y:S05]  /*0230*/  @!P1 EXIT ;  /* 0x000000000000994d */ /* 0x000fea0003800000 */
[----:B0-----:R-:W0:Y:S02]  /*0240*/  LDC.64 R4, c[0x0][0x390] ;  /* 0x0000e400ff047b82 */ /* 0x001e240000000a00 */
[----:B0-----:R-:W-:Y:S01]  /*0250*/  STG.E.64 desc[UR8][R2.64+0x800], R4 ;  /* 0x0008000402007986 */ /* 0x001fe2000c101b08 */
[----:B------:R-:W-:Y:S05]  /*0260*/  EXIT ;  /* 0x000000000000794d */ /* 0x000fea0003800000 */
.L_x_1:
[----:B------:R-:W-:-:S00]  /*0270*/  BRA `(.L_x_1) ;  /* 0xfffffffc00fc7947 */ /* 0x000fc0000383ffff */
[----:B------:R-:W-:-:S00]  /*0280*/  NOP ;  /* 0x0000000000007918 */ /* 0x000fc00000000000 */
[----:B------:R-:W-:-:S00]  /*0290*/  NOP ;  /* 0x0000000000007918 */ /* 0x000fc00000000000 */
[----:B------:R-:W-:-:S00]  /*02a0*/  NOP ;  /* 0x0000000000007918 */ /* 0x000fc00000000000 */
[----:B------:R-:W-:-:S00]  /*02b0*/  NOP ;  /* 0x0000000000007918 */ /* 0x000fc00000000000 */
[----:B------:R-:W-:-:S00]  /*02c0*/  NOP ;  /* 0x0000000000007918 */ /* 0x000fc00000000000 */
[----:B------:R-:W-:-:S00]  /*02d0*/  NOP ;  /* 0x0000000000007918 */ /* 0x000fc00000000000 */
[----:B------:R-:W-:-:S00]  /*02e0*/  NOP ;  /* 0x0000000000007918 */ /* 0x000fc00000000000 */
[----:B------:R-:W-:-:S00]  /*02f0*/  NOP ;  /* 0x0000000000007918 */ /* 0x000fc00000000000 */
.L_x_12:


//--------------------- .text._ZN3cub18CUB_300001_SM_10006detail11EmptyKernelIvEEvv --------------------------
	.section	.text._ZN3cub18CUB_300001_SM_10006detail11EmptyKernelIvEEvv,"ax",@progbits
	.align	128
        .global         _ZN3cub18CUB_300001_SM_10006detail11EmptyKernelIvEEvv
        .type           _ZN3cub18CUB_300001_SM_10006detail11EmptyKernelIvEEvv,@function
        .size           _ZN3cub18CUB_300001_SM_10006detail11EmptyKernelIvEEvv,(.L_x_13 - _ZN3cub18CUB_300001_SM_10006detail11EmptyKernelIvEEvv)
        .other          _ZN3cub18CUB_300001_SM_10006detail11EmptyKernelIvEEvv,@"STO_CUDA_ENTRY STV_DEFAULT"
_ZN3cub18CUB_300001_SM_10006detail11EmptyKernelIvEEvv:
.text._ZN3cub18CUB_300001_SM_10006detail11EmptyKernelIvEEvv:
[----:B------:R-:W-:Y:S01]  /*0000*/  LDC R1, c[0x0][0x37c] ;  /* 0x0000df00ff017b82 */ /* 0x000fe20000000800 */
[----:B------:R-:W-:Y:S05]  /*0010*/  EXIT ;  /* 0x000000000000794d */ /* 0x000fea0003800000 */
.L_x_2:
        /* <DEDUP_REMOVED lines=14> */
.L_x_13:


//--------------------- .text._Z7sumRowsPdS_ii    --------------------------
	.section	.text._Z7sumRowsPdS_ii,"ax",@progbits
	.align	128
        .global         _Z7sumRowsPdS_ii
        .type           _Z7sumRowsPdS_ii,@function
        .size           _Z7sumRowsPdS_ii,(.L_x_14 - _Z7sumRowsPdS_ii)
        .other          _Z7sumRowsPdS_ii,@"STO_CUDA_ENTRY STV_DEFAULT"
_Z7sumRowsPdS_ii:
.text._Z7sumRowsPdS_ii:
[----:B------:R-:W-:Y:S08]  /*0000*/  LDC R1, c[0x0][0x37c] ;  /* 0x0000df00ff017b82 */ /* 0x000ff00000000800 */
[----:B------:R-:W0:Y:S01]  /*0010*/  LDC R0, c[0x0][0x390] ;  /* 0x0000e400ff007b82 */ /* 0x000e220000000800 */
[----:B------:R-:W1:Y:S01]  /*0020*/  S2R R3, SR_TID.X ;  /* 0x0000000000037919 */ /* 0x000e620000002100 */
[----:B------:R-:W2:Y:S06]  /*0030*/  LDCU UR5, c[0x0][0x360] ;  /* 0x00006c00ff0577ac */ /* 0x000eac0008000800 */
[----:B------:R-:W2:Y:S01]  /*0040*/  S2UR UR4, SR_CTAID.X ;  /* 0x00000000000479c3 */ /* 0x000ea20000002500 */
[----:B0-----:R-:W-:-:S04]  /*0050*/  IABS R2, R0 ;  /* 0x0000000000027213 */ /* 0x001fc80000000000 */
[----:B------:R-:W0:Y:S01]  /*0060*/  I2F.RP R4, R2 ;  /* 0x0000000200047306 */ /* 0x000e220000209400 */
[----:B--2---:R-:W-:-:S06]  /*0070*/  UIMAD UR4, UR4, UR5, URZ ;  /* 0x00000005040472a4 */ /* 0x004fcc000f8e02ff */
[----:B-1----:R-:W-:Y:S01]  /*0080*/  VIADD R5, R3, UR4 ;  /* 0x0000000403057c36 */ /* 0x002fe20008000000 */
[----:B0-----:R-:W0:Y:S04]  /*0090*/  MUFU.RCP R4, R4 ;  /* 0x0000000400047308 */ /* 0x001e280000001000 */
[----:B------:R-:W-:Y:S02]  /*00a0*/  IABS R8, R5 ;  /* 0x0000000500087213 */ /* 0x000fe40000000000 */
[----:B------:R-:W-:Y:S01]  /*00b0*/  ISETP.GE.AND P2, PT, R5, RZ, PT ;  /* 0x000000ff0500720c */ /* 0x000fe20003f46270 */
[----:B0-----:R-:W-:-:S04]  /*00c0*/  VIADD R6, R4, 0xffffffe ;  /* 0x0ffffffe04067836 */ /* 0x001fc80000000000 */
[----:B------:R0:W1:Y:S02]  /*00d0*/  F2I.FTZ.U32.TRUNC.NTZ R7, R6 ;  /* 0x0000000600077305 */ /* 0x000064000021f000 */
[----:B0-----:R-:W-:Y:S02]  /*00e0*/  IMAD.MOV.U32 R6, RZ, RZ, RZ ;  /* 0x000000ffff067224 */ /* 0x001fe400078e00ff */
[----:B-1----:R-:W-:-:S04]  /*00f0*/  IMAD.MOV R9, RZ, RZ, -R7 ;  /* 0x000000ffff097224 */ /* 0x002fc800078e0a07 */
[----:B------:R-:W-:-:S04]  /*0100*/  IMAD R9, R9, R2, RZ ;  /* 0x0000000209097224 */ /* 0x000fc800078e02ff */
[----:B------:R-:W-:-:S04]  /*0110*/  IMAD.HI.U32 R4, R7, R9, R6 ;  /* 0x0000000907047227 */ /* 0x000fc800078e0006 */
[----:B------:R-:W-:-:S04]  /*0120*/  IMAD.MOV.U32 R7, RZ, RZ, R8 ;  /* 0x000000ffff077224 */ /* 0x000fc800078e0008 */
[----:B------:R-:W-:-:S05]  /*0130*/  IMAD.HI.U32 R4, R4, R7, RZ ;  /* 0x0000000704047227 */ /* 0x000fca00078e00ff */
[----:B------:R-:W-:-:S05]  /*0140*/  IADD3 R6, PT, PT, -R4, RZ, RZ ;  /* 0x000000ff04067210 */ /* 0x000fca0007ffe1ff */
[----:B------:R-:W-:-:S05]  /*0150*/  IMAD R7, R2, R6, R7 ;  /* 0x0000000602077224 */ /* 0x000fca00078e0207 */
[----:B------:R-:W-:-:S13]  /*0160*/  ISETP.GT.U32.AND P0, PT, R2, R7, PT ;  /* 0x000000070200720c */ /* 0x000fda0003f04070 */
[----:B------:R-:W-:-:S04]  /*0170*/  @!P0 IMAD.IADD R7, R7, 0x1, -R2 ;  /* 0x0000000107078824 */ /* 0x000fc800078e0a02 */
[----:B------:R-:W-:Y:S01]  /*0180*/  IMAD.IADD R6, R7, 0x1, -R2 ;  /* 0x0000000107067824 */ /* 0x000fe200078e0a02 */
[----:B------:R-:W-:-:S04]  /*0190*/  ISETP.GT.U32.AND P1, PT, R2, R7, PT ;  /* 0x000000070200720c */ /* 0x000fc80003f24070 */
[----:B------:R-:W-:Y:S02]  /*01a0*/  SEL R9, R6, R7, !P1 ;  /* 0x0000000706097207 */ /* 0x000fe40004800000 */
[----:B------:R-:W-:Y:S02]  /*01b0*/  ISETP.NE.AND P1, PT, R0, RZ, PT ;  /* 0x000000ff0000720c */ /* 0x000fe40003f25270 */
[----:B------:R-:W-:Y:S01]  /*01c0*/  LOP3.LUT R6, RZ, R0, RZ, 0x33, !PT ;  /* 0x00000000ff067212 */ /* 0x000fe200078e33ff */
[----:B------:R-:W-:-:S05]  /*01d0*/  @!P2 IMAD.MOV R9, RZ, RZ, -R9 ;  /* 0x000000ffff09a224 */ /* 0x000fca00078e0a09 */
[----:B------:R-:W-:-:S04]  /*01e0*/  SEL R9, R6, R9, !P1 ;  /* 0x0000000906097207 */ /* 0x000fc80004800000 */
[----:B------:R-:W-:-:S13]  /*01f0*/  ISETP.NE.AND P2, PT, R9, RZ, PT ;  /* 0x000000ff0900720c */ /* 0x000fda0003f45270 */
[----:B------:R-:W-:Y:S05]  /*0200*/  @P2 EXIT ;  /* 0x000000000000294d */ /* 0x000fea0003800000 */
[----:B------:R-:W-:Y:S01]  /*0210*/  ISETP.GE.AND P2, PT, R0, 0x1, PT ;  /* 0x000000010000780c */ /* 0x000fe20003f46270 */
[----:B------:R-:W0:Y:S01]  /*0220*/  LDCU.64 UR8, c[0x0][0x358] ;  /* 0x00006b00ff0877ac */ /* 0x000e220008000a00 */
[----:B------:R-:W-:-:S11]  /*0230*/  CS2R R24, SRZ ;  /* 0x0000000000187805 */ /* 0x000fd6000001ff00 */
[----:B------:R-:W-:Y:S05]  /*0240*/  @!P2 BRA `(.L_x_3) ;  /* 0x000000080090a947 */ /* 0x000fea0003800000 */
[C---:B------:R-:W-:Y:S01]  /*0250*/  ISETP.GE.U32.AND P3, PT, R0.reuse, 0x10, PT ;  /* 0x000000100000780c */ /* 0x040fe20003f66070 */
[----:B------:R-:W-:Y:S01]  /*0260*/  HFMA2 R24, -RZ, RZ, 0, 0 ;  /* 0x00000000ff187431 */ /* 0x000fe200000001ff */
[----:B------:R-:W-:Y:S01]  /*0270*/  LOP3.LUT R26, R0, 0xf, RZ, 0xc0, !PT ;  /* 0x0000000f001a7812 */ /* 0x000fe200078ec0ff */
[----:B------:R-:W-:-:S03]  /*0280*/  IMAD.MOV.U32 R28, RZ, RZ, RZ ;  /* 0x000000ffff1c7224 */ /* 0x000fc600078e00ff */
[----:B------:R-:W-:-:S07]  /*0290*/  ISETP.NE.AND P2, PT, R26, RZ, PT ;  /* 0x000000ff1a00720c */ /* 0x000fce0003f45270 */
[----:B------:R-:W-:Y:S06]  /*02a0*/  @!P3 BRA `(.L_x_4) ;  /* 0x000000040038b947 */ /* 0x000fec0003800000 */
[----:B------:R-:W1:Y:S01]  /*02b0*/  LDCU.64 UR6, c[0x0][0x380] ;  /* 0x00007000ff0677ac */ /* 0x000e620008000a00 */
[----:B------:R-:W-:Y:S01]  /*02c0*/  LOP3.LUT R28, R0, 0x7ffffff0, RZ, 0xc0, !PT ;  /* 0x7ffffff0001c7812 */ /* 0x000fe200078ec0ff */
[----:B------:R-:W-:Y:S02]  /*02d0*/  IMAD.MOV.U32 R24, RZ, RZ, RZ ;  /* 0x000000ffff187224 */ /* 0x000fe400078e00ff */
[----:B------:R-:W-:Y:S02]  /*02e0*/  IMAD.MOV.U32 R27, RZ, RZ, R5 ;  /* 0x000000ffff1b7224 */ /* 0x000fe400078e0005 */
[----:B------:R-:W-:Y:S01]  /*02f0*/  IMAD.MOV R29, RZ, RZ, -R28 ;  /* 0x000000ffff1d7224 */ /* 0x000fe200078e0a1c */
[----:B-1----:R-:W-:-:S04]  /*0300*/  UIADD3 UR5, UP0, UPT, UR6, 0x40, URZ ;  /* 0x0000004006057890 */ /* 0x002fc8000ff1e0ff */
[----:B------:R-:W-:-:S12]  /*0310*/  UIADD3.X UR6, UPT, UPT, URZ, UR7, URZ, UP0, !UPT ;  /* 0x00000007ff067290 */ /* 0x000fd800087fe4ff */
.L_x_5:
[----:B------:R-:W-:Y:S01]  /*0320*/  MOV R23, UR6 ;  /* 0x0000000600177c02 */ /* 0x000fe20008000f00 */
[----:B------:R-:W-:-:S04]  /*0330*/  IMAD.U32 R22, RZ, RZ, UR5 ;  /* 0x00000005ff167e24 */ /* 0x000fc8000f8e00ff */
[----:B------:R-:W-:-:S05]  /*0340*/  IMAD.WIDE R22, R27, 0x8, R22 ;  /* 0x000000081b167825 */ /* 0x000fca00078e0216 */
[----:B0-2---:R-:W2:Y:S04]  /*0350*/  LDG.E.64 R8, desc[UR8][R22.64+-0x40] ;  /* 0xffffc00816087981 */ /* 0x005ea8000c1e1b00 */
[----:B------:R-:W3:Y:S04]  /*0360*/  LDG.E.64 R10, desc[UR8][R22.64+-0x38] ;  /* 0xffffc808160a7981 */ /* 0x000ee8000c1e1b00 */
[----:B------:R-:W4:Y:S04]  /*0370*/  LDG.E.64 R12, desc[UR8][R22.64+-0x30] ;  /* 0xffffd008160c7981 */ /* 0x000f28000c1e1b00 */
[----:B------:R-:W5:Y:S04]  /*0380*/  LDG.E.64 R14, desc[UR8][R22.64+-0x28] ;  /* 0xffffd808160e7981 */ /* 0x000f68000c1e1b00 */
[----:B-1----:R-:W5:Y:S01]  /*0390*/  LDG.E.64 R16, desc[UR8][R22.64+-0x20] ;  /* 0xffffe00816107981 */ /* 0x002f62000c1e1b00 */
[----:B------:R-:W2:Y:S02]  /*03a0*/  I2F.F64 R20, R24 ;  /* 0x0000001800147312 */ /* 0x000ea40000201c00 */
[----:B--2---:R-:W-:Y:S01]  /*03b0*/  DADD R20, R8, R20 ;  /* 0x0000000008147229 */ /* 0x004fe20000000014 */
[----:B------:R-:W2:Y:S09]  /*03c0*/  LDG.E.64 R8, desc[UR8][R22.64+-0x18] ;  /* 0xffffe80816087981 */ /* 0x000eb2000c1e1b00 */
[----:B------:R-:W0:Y:S08]  /*03d0*/  F2I.F64.TRUNC R20, R20 ;  /* 0x0000001400147311 */ /* 0x000e30000030d100 */
[----:B0-----:R-:W3:Y:S02]  /*03e0*/  I2F.F64 R18, R20 ;  /* 0x0000001400127312 */ /* 0x001ee40000201c00 */
[----:B---3--:R-:W-:Y:S01]  /*03f0*/  DADD R18, R10, R18 ;  /* 0x000000000a127229 */ /* 0x008fe20000000012 */
[----:B------:R-:W3:Y:S09]  /*0400*/  LDG.E.64 R10, desc[UR8][R22.64+-0x10] ;  /* 0xfffff008160a7981 */ /* 0x000ef2000c1e1b00 */
[----:B------:R-:W0:Y:S08]  /*0410*/  F2I.F64.TRUNC R18, R18 ;  /* 0x0000001200127311 */ /* 0x000e30000030d100 */
[----:B0-----:R-:W4:Y:S02]  /*0420*/  I2F.F64 R18, R18 ;  /* 0x0000001200127312 */ /* 0x001f240000201c00 */
[----:B----4-:R-:W-:Y:S01]  /*0430*/  DADD R18, R12, R18 ;  /* 0x000000000c127229 */ /* 0x010fe20000000012 */
[----:B------:R-:W4:Y:S05]  /*0440*/  LDG.E.64 R12, desc[UR8][R22.64+-0x8] ;  /* 0xfffff808160c7981 */ /* 0x000f2a000c1e1b00 */
[----:B------:R0:W1:Y:S04]  /*0450*/  F2I.F64.TRUNC R24, R18 ;  /* 0x0000001200187311 */ /* 0x000068000030d100 */
[----:B0-----:R-:W4:Y:S04]  /*0460*/  LDG.E.64 R18, desc[UR8][R22.64+0x8] ;  /* 0x0000080816127981 */ /* 0x001f28000c1e1b00 */
[----:B-1----:R-:W5:Y:S02]  /*0470*/  I2F.F64 R24, R24 ;  /* 0x0000001800187312 */ /* 0x002f640000201c00 */
[----:B-----5:R-:W-:Y:S01]  /*0480*/  DADD R24, R14, R24 ;  /* 0x000000000e187229 */ /* 0x020fe20000000018 */
[----:B------:R-:W5:Y:S09]  /*0490*/  LDG.E.64 R14, desc[UR8][R22.64] ;  /* 0x00000008160e7981 */ /* 0x000f72000c1e1b00 */
[----:B------:R-:W0:Y:S08]  /*04a0*/  F2I.F64.TRUNC R25, R24 ;  /* 0x0000001800197311 */ /* 0x000e30000030d100 */
[----:B0-----:R-:W0:Y:S02]  /*04b0*/  I2F.F64 R20, R25 ;  /* 0x0000001900147312 */ /* 0x001e240000201c00 */
[----:B0-----:R-:W-:-:S10]  /*04c0*/  DADD R20, R16, R20 ;  /* 0x0000000010147229 */ /* 0x001fd40000000014 */
[----:B------:R-:W0:Y:S08]  /*04d0*/  F2I.F64.TRUNC R20, R20 ;  /* 0x0000001400147311 */ /* 0x000e30000030d100 */
[----:B0-----:R-:W2:Y:S02]  /*04e0*/  I2F.F64 R16, R20 ;  /* 0x0000001400107312 */ /* 0x001ea40000201c00 */
[----:B--2---:R-:W-:Y:S01]  /*04f0*/  DADD R16, R8, R16 ;  /* 0x0000000008107229 */ /* 0x004fe20000000010 */
[----:B------:R-:W2:Y:S09]  /*0500*/  LDG.E.64 R8, desc[UR8][R22.64+0x10] ;  /* 0x0000100816087981 */ /* 0x000eb2000c1e1b00 */
[----:B------:R-:W0:Y:S08]  /*0510*/  F2I.F64.TRUNC R16, R16 ;  /* 0x0000001000107311 */ /* 0x000e30000030d100 */
[----:B0-----:R-:W3:Y:S02]  /*0520*/  I2F.F64 R16, R16 ;  /* 0x0000001000107312 */ /* 0x001ee40000201c00 */
[----:B---3--:R-:W-:Y:S01]  /*0530*/  DADD R16, R10, R16 ;  /* 0x000000000a107229 */ /* 0x008fe20000000010 */
[----:B------:R-:W3:Y:S05]  /*0540*/  LDG.E.64 R10, desc[UR8][R22.64+0x18] ;  /* 0x00001808160a7981 */ /* 0x000eea000c1e1b00 */
[----:B------:R-:W0:Y:S08]  /*0550*/  F2I.F64.TRUNC R24, R16 ;  /* 0x0000001000187311 */ /* 0x000e30000030d100 */
[----:B0-----:R-:W4:Y:S02]  /*0560*/  I2F.F64 R24, R24 ;  /* 0x0000001800187312 */ /* 0x001f240000201c00 */
[----:B----4-:R-:W-:Y:S01]  /*0570*/  DADD R24, R12, R24 ;  /* 0x000000000c187229 */ /* 0x010fe20000000018 */
[----:B------:R-:W4:Y:S05]  /*0580*/  LDG.E.64 R12, desc[UR8][R22.64+0x20] ;  /* 0x00002008160c7981 */ /* 0x000f2a000c1e1b00 */
[----:B------:R-:W0:Y:S08]  /*0590*/  F2I.F64.TRUNC R20, R24 ;  /* 0x0000001800147311 */ /* 0x000e30000030d100 */
[----:B0-----:R-:W5:Y:S02]  /*05a0*/  I2F.F64 R20, R20 ;  /* 0x0000001400147312 */ /* 0x001f640000201c00 */
[----:B-----5:R-:W-:Y:S01]  /*05b0*/  DADD R20, R14, R20 ;  /* 0x000000000e147229 */ /* 0x020fe20000000014 */
[----:B------:R-:W5:Y:S09]  /*05c0*/  LDG.E.64 R14, desc[UR8][R22.64+0x28] ;  /* 0x00002808160e7981 */ /* 0x000f72000c1e1b00 */
[----:B------:R-:W0:Y:S08]  /*05d0*/  F2I.F64.TRUNC R21, R20 ;  /* 0x0000001400157311 */ /* 0x000e30000030d100 */
[----:B0-----:R0:W1:Y:S02]  /*05e0*/  I2F.F64 R16, R21 ;  /* 0x0000001500107312 */ /* 0x0010640000201c00 */
[----:B0-----:R-:W5:Y:S01]  /*05f0*/  LDG.E.64 R20, desc[UR8][R22.64+0x38] ;  /* 0x0000380816147981 */ /* 0x001f62000c1e1b00 */
[----:B-1----:R-:W-:-:S03]  /*0600*/  DADD R16, R18, R16 ;  /* 0x0000000012107229 */ /* 0x002fc60000000010 */
[----:B------:R-:W5:Y:S07]  /*0610*/  LDG.E.64 R18, desc[UR8][R22.64+0x30] ;  /* 0x0000300816127981 */ /* 0x000f6e000c1e1b00 */
[----:B------:R-:W0:Y:S08]  /*0620*/  F2I.F64.TRUNC R16, R16 ;  /* 0x0000001000107311 */ /* 0x000e30000030d100 */
[----:B0-----:R-:W2:Y:S02]  /*0630*/  I2F.F64 R24, R16 ;  /* 0x0000001000187312 */ /* 0x001ea40000201c00 */
[----:B--2---:R-:W-:-:S10]  /*0640*/  DADD R24, R8, R24 ;  /* 0x0000000008187229 */ /* 0x004fd40000000018 */
[----:B------:R-:W0:Y:S08]  /*0650*/  F2I.F64.TRUNC R24, R24 ;  /* 0x0000001800187311 */ /* 0x000e30000030d100 */
[----:B0-----:R-:W3:Y:S02]  /*0660*/  I2F.F64 R8, R24 ;  /* 0x0000001800087312 */ /* 0x001ee40000201c00 */
[----:B---3--:R-:W-:-:S10]  /*0670*/  DADD R10, R10, R8 ;  /* 0x000000000a0a7229 */ /* 0x008fd40000000008 */
[----:B------:R-:W0:Y:S08]  /*0680*/  F2I.F64.TRUNC R10, R10 ;  /* 0x0000000a000a7311 */ /* 0x000e30000030d100 */
[----:B0-----:R-:W4:Y:S02]  /*0690*/  I2F.F64 R8, R10 ;  /* 0x0000000a00087312 */ /* 0x001f240000201c00 */
[----:B----4-:R-:W-:-:S10]  /*06a0*/  DADD R12, R12, R8 ;  /* 0x000000000c0c7229 */ /* 0x010fd40000000008 */
[----:B------:R-:W0:Y:S08]  /*06b0*/  F2I.F64.TRUNC R12, R12 ;  /* 0x0000000c000c7311 */ /* 0x000e30000030d100 */
[----:B0-----:R-:W5:Y:S02]  /*06c0*/  I2F.F64 R8, R12 ;  /* 0x0000000c00087312 */ /* 0x001f640000201c00 */
[----:B-----5:R-:W-:-:S10]  /*06d0*/  DADD R8, R14, R8 ;  /* 0x000000000e087229 */ /* 0x020fd40000000008 */
[----:B------:R-:W0:Y:S08]  /*06e0*/  F2I.F64.TRUNC R8, R8 ;  /* 0x0000000800087311 */ /* 0x000e30000030d100 */
[----:B0-----:R-:W0:Y:S02]  /*06f0*/  I2F.F64 R14, R8 ;  /* 0x00000008000e7312 */ /* 0x001e240000201c00 */
[----:B0-----:R-:W-:-:S10]  /*0700*/  DADD R14, R18, R14 ;  /* 0x00000000120e7229 */ /* 0x001fd4000000000e */
[----:B------:R-:W0:Y:S01]  /*0710*/  F2I.F64.TRUNC R14, R14 ;  /* 0x0000000e000e7311 */ /* 0x000e22000030d100 */
[----:B------:R-:W-:-:S07]  /*0720*/  VIADD R29, R29, 0x10 ;  /* 0x000000101d1d7836 */ /* 0x000fce0000000000 */
[----:B0-----:R-:W0:Y:S01]  /*0730*/  I2F.F64 R16, R14 ;  /* 0x0000000e00107312 */ /* 0x001e220000201c00 */
[----:B------:R-:W-:Y:S01]  /*0740*/  ISETP.NE.AND P3, PT, R29, RZ, PT ;  /* 0x000000ff1d00720c */ /* 0x000fe20003f65270 */
[----:B0-----:R-:W-:-:S06]  /*0750*/  DADD R16, R20, R16 ;  /* 0x0000000014107229 */ /* 0x001fcc0000000010 */
[----:B------:R1:W2:Y:S01]  /*0760*/  F2I.F64.TRUNC R24, R16 ;  /* 0x0000001000187311 */ /* 0x0002a2000030d100 */
[----:B------:R-:W-:-:S05]  /*0770*/  VIADD R27, R27, 0x10 ;  /* 0x000000101b1b7836 */ /* 0x000fca0000000000 */
[----:B------:R-:W-:Y:S05]  /*0780*/  @P3 BRA `(.L_x_5) ;  /* 0xfffffff800e43947 */ /* 0x000fea000383ffff */
.L_x_4:
[----:B------:R-:W-:Y:S05]  /*0790*/  @!P2 BRA `(.L_x_6) ;  /* 0x000000040038a947 */ /* 0x000fea0003800000 */
[----:B------:R-:W-:Y:S02]  /*07a0*/  ISETP.GE.U32.AND P2, PT, R26, 0x8, PT ;  /* 0x000000081a00780c */ /* 0x000fe40003f46070 */
[----:B------:R-:W-:-:S04]  /*07b0*/  LOP3.LUT R25, R0, 0x7, RZ, 0xc0, !PT ;  /* 0x0000000700197812 */ /* 0x000fc800078ec0ff */
[----:B------:R-:W-:-:S07]  /*07c0*/  ISETP.NE.AND P3, PT, R25, RZ, PT ;  /* 0x000000ff1900720c */ /* 0x000fce0003f65270 */
[----:B------:R-:W-:Y:S06]  /*07d0*/  @!P2 BRA `(.L_x_7) ;  /* 0x000000000090a947 */ /* 0x000fec0003800000 */
[----:B------:R-:W3:Y:S01]  /*07e0*/  LDC.64 R18, c[0x0][0x380] ;  /* 0x0000e000ff127b82 */ /* 0x000ee20000000a00 */
[----:B------:R-:W-:-:S04]  /*07f0*/  IMAD.IADD R9, R5, 0x1, R28 ;  /* 0x0000000105097824 */ /* 0x000fc800078e021c */
[----:B---3--:R-:W-:-:S05]  /*0800*/  IMAD.WIDE R18, R9, 0x8, R18 ;  /* 0x0000000809127825 */ /* 0x008fca00078e0212 */
[----:B0-----:R-:W3:Y:S04]  /*0810*/  LDG.E.64 R22, desc[UR8][R18.64] ;  /* 0x0000000812167981 */ /* 0x001ee8000c1e1b00 */
[----:B------:R-:W4:Y:S04]  /*0820*/  LDG.E.64 R8, desc[UR8][R18.64+0x8] ;  /* 0x0000080812087981 */ /* 0x000f28000c1e1b00 */
[----:B------:R-:W5:Y:S04]  /*0830*/  LDG.E.64 R10, desc[UR8][R18.64+0x10] ;  /* 0x00001008120a7981 */ /* 0x000f68000c1e1b00 */
[----:B------:R-:W5:Y:S04]  /*0840*/  LDG.E.64 R12, desc[UR8][R18.64+0x18] ;  /* 0x00001808120c7981 */ /* 0x000f68000c1e1b00 */
[----:B------:R-:W5:Y:S04]  /*0850*/  LDG.E.64 R14, desc[UR8][R18.64+0x20] ;  /* 0x00002008120e7981 */ /* 0x000f68000c1e1b00 */
[----:B-1----:R-:W5:Y:S01]  /*0860*/  LDG.E.64 R16, desc[UR8][R18.64+0x28] ;  /* 0x0000280812107981 */ /* 0x002f62000c1e1b00 */
[----:B--2---:R-:W3:Y:S03]  /*0870*/  I2F.F64 R20, R24 ;  /* 0x0000001800147312 */ /* 0x004ee60000201c00 */
[----:B------:R-:W2:Y:S01]  /*0880*/  LDG.E.64 R26, desc[UR8][R18.64+0x38] ;  /* 0x00003808121a7981 */ /* 0x000ea2000c1e1b00 */
[----:B---3--:R-:W-:-:S03]  /*0890*/  DADD R22, R22, R20 ;  /* 0x0000000016167229 */ /* 0x008fc60000000014 */
[----:B------:R-:W3:Y:S07]  /*08a0*/  LDG.E.64 R20, desc[UR8][R18.64+0x30] ;  /* 0x0000300812147981 */ /* 0x000eee000c1e1b00 */
[----:B------:R-:W0:Y:S08]  /*08b0*/  F2I.F64.TRUNC R22, R22 ;  /* 0x0000001600167311 */ /* 0x000e30000030d100 */
[----:B0-----:R-:W4:Y:S02]  /*08c0*/  I2F.F64 R22, R22 ;  /* 0x0000001600167312 */ /* 0x001f240000201c00 */
[----:B----4-:R-:W-:-:S06]  /*08d0*/  DADD R8, R8, R22 ;  /* 0x0000000008087229 */ /* 0x010fcc0000000016 */
[----:B------:R-:W0:Y:S08]  /*08e0*/  F2I.F64.TRUNC R29, R8 ;  /* 0x00000008001d7311 */ /* 0x000e30000030d100 */
[----:B0-----:R-:W5:Y:S02]  /*08f0*/  I2F.F64 R8, R29 ;  /* 0x0000001d00087312 */ /* 0x001f640000201c00 */
[----:B-----5:R-:W-:-:S10]  /*0900*/  DADD R8, R10, R8 ;  /* 0x000000000a087229 */ /* 0x020fd40000000008 */
[----:B------:R-:W0:Y:S08]  /*0910*/  F2I.F64.TRUNC R8, R8 ;  /* 0x0000000800087311 */ /* 0x000e30000030d100 */
[----:B0-----:R-:W0:Y:S02]  /*0920*/  I2F.F64 R10, R8 ;  /* 0x00000008000a7312 */ /* 0x001e240000201c00 */
[----:B0-----:R-:W-:-:S10]  /*0930*/  DADD R10, R12, R10 ;  /* 0x000000000c0a7229 */ /* 0x001fd4000000000a */
[----:B------:R-:W0:Y:S08]  /*0940*/  F2I.F64.TRUNC R10, R10 ;  /* 0x0000000a000a7311 */ /* 0x000e30000030d100 */
[----:B0-----:R-:W0:Y:S02]  /*0950*/  I2F.F64 R12, R10 ;  /* 0x0000000a000c7312 */ /* 0x001e240000201c00 */
[----:B0-----:R-:W-:-:S10]  /*0960*/  DADD R12, R14, R12 ;  /* 0x000000000e0c7229 */ /* 0x001fd4000000000c */
[----:B------:R-:W0:Y:S08]  /*0970*/  F2I.F64.TRUNC R12, R12 ;  /* 0x0000000c000c7311 */ /* 0x000e30000030d100 */
[----:B0-----:R-:W0:Y:S02]  /*0980*/  I2F.F64 R14, R12 ;  /* 0x0000000c000e7312 */ /* 0x001e240000201c00 */
[----:B0-----:R-:W-:-:S10]  /*0990*/  DADD R14, R16, R14 ;  /* 0x00000000100e7229 */ /* 0x001fd4000000000e */
[----:B------:R-:W0:Y:S08]  /*09a0*/  F2I.F64.TRUNC R14, R14 ;  /* 0x0000000e000e7311 */ /* 0x000e30000030d100 */
[----:B0-----:R-:W3:Y:S01]  /*09b0*/  I2F.F64 R16, R14 ;  /* 0x0000000e00107312 */ /* 0x001ee20000201c00 */
[----:B------:R-:W-:Y:S01]  /*09c0*/  VIADD R28, R28, 0x8 ;  /* 0x000000081c1c7836 */ /* 0x000fe20000000000 */
[----:B---3--:R-:W-:-:S10]  /*09d0*/  DADD R16, R20, R16 ;  /* 0x0000000014107229 */ /* 0x008fd40000000010 */
[----:B------:R-:W0:Y:S08]  /*09e0*/  F2I.F64.TRUNC R16, R16 ;  /* 0x0000001000107311 */ /* 0x000e30000030d100 */
[----:B0-----:R-:W2:Y:S02]  /*09f0*/  I2F.F64 R8, R16 ;  /* 0x0000001000087312 */ /* 0x001ea40000201c00 */
[----:B--2---:R-:W-:-:S06]  /*0a00*/  DADD R8, R26, R8 ;  /* 0x000000001a087229 */ /* 0x004fcc0000000008 */
[----:B------:R3:W4:Y:S05]  /*0a10*/  F2I.F64.TRUNC R24, R8 ;  /* 0x0000000800187311 */ /* 0x00072a000030d100 */
.L_x_7:
[----:B------:R-:W-:Y:S05]  /*0a20*/  @!P3 BRA `(.L_x_6) ;  /* 0x000000000094b947 */ /* 0x000fea0003800000 */
[----:B------:R-:W-:Y:S02]  /*0a30*/  ISETP.GE.U32.AND P2, PT, R25, 0x4, PT ;  /* 0x000000041900780c */ /* 0x000fe40003f46070 */
[----:B-1----:R-:W-:-:S04]  /*0a40*/  LOP3.LUT R16, R0, 0x3, RZ, 0xc0, !PT ;  /* 0x0000000300107812 */ /* 0x002fc800078ec0ff */
[----:B------:R-:W-:-:S07]  /*0a50*/  ISETP.NE.AND P3, PT, R16, RZ, PT ;  /* 0x000000ff1000720c */ /* 0x000fce0003f65270 */
[----:B------:R-:W-:Y:S06]  /*0a60*/  @!P2 BRA `(.L_x_8) ;  /* 0x000000000050a947 */ /* 0x000fec0003800000 */
[----:B---3--:R-:W1:Y:S01]  /*0a70*/  LDC.64 R8, c[0x0][0x380] ;  /* 0x0000e000ff087b82 */ /* 0x008e620000000a00 */
[----:B------:R-:W-:-:S05]  /*0a80*/  IADD3 R19, PT, PT, R5, R28, RZ ;  /* 0x0000001c05137210 */ /* 0x000fca0007ffe0ff */
[----:B-1----:R-:W-:-:S05]  /*0a90*/  IMAD.WIDE R18, R19, 0x8, R8 ;  /* 0x0000000813127825 */ /* 0x002fca00078e0208 */
[----:B0-----:R-:W3:Y:S04]  /*0aa0*/  LDG.E.64 R8, desc[UR8][R18.64] ;  /* 0x0000000812087981 */ /* 0x001ee8000c1e1b00 */
[----:B------:R-:W5:Y:S04]  /*0ab0*/  LDG.E.64 R10, desc[UR8][R18.64+0x8] ;  /* 0x00000808120a7981 */ /* 0x000f68000c1e1b00 */
[----:B------:R-:W5:Y:S04]  /*0ac0*/  LDG.E.64 R12, desc[UR8][R18.64+0x10] ;  /* 0x00001008120c7981 */ /* 0x000f68000c1e1b00 */
[----:B------:R-:W5:Y:S01]  /*0ad0*/  LDG.E.64 R14, desc[UR8][R18.64+0x18] ;  /* 0x00001808120e7981 */ /* 0x000f62000c1e1b00 */
[----:B--2-4-:R-:W3:Y:S01]  /*0ae0*/  I2F.F64 R24, R24 ;  /* 0x0000001800187312 */ /* 0x014ee20000201c00 */
[----:B------:R-:W-:Y:S01]  /*0af0*/  VIADD R28, R28, 0x4 ;  /* 0x000000041c1c7836 */ /* 0x000fe20000000000 */
[----:B---3--:R-:W-:-:S10]  /*0b00*/  DADD R8, R8, R24 ;  /* 0x0000000008087229 */ /* 0x008fd40000000018 */
        /* <DEDUP_REMOVED lines=8> */
[----:B0-----:R-:W-:-:S06]  /*0b90*/  DADD R14, R14, R20 ;  /* 0x000000000e0e7229 */ /* 0x001fcc0000000014 */
[----:B------:R1:W0:Y:S05]  /*0ba0*/  F2I.F64.TRUNC R24, R14 ;  /* 0x0000000e00187311 */ /* 0x00022a000030d100 */
.L_x_8:
[----:B------:R-:W-:Y:S05]  /*0bb0*/  @!P3 BRA `(.L_x_6) ;  /* 0x000000000030b947 */ /* 0x000fea0003800000 */
[----:B---3--:R-:W3:Y:S01]  /*0bc0*/  LDC.64 R8, c[0x0][0x380] ;  /* 0x0000e000ff087b82 */ /* 0x008ee20000000a00 */
[----:B------:R-:W-:Y:S01]  /*0bd0*/  IADD3 R3, PT, PT, R3, UR4, R28 ;  /* 0x0000000403037c10 */ /* 0x000fe2000fffe01c */
[----:B------:R-:W-:-:S07]  /*0be0*/  IMAD.MOV R16, RZ, RZ, -R16 ;  /* 0x000000ffff107224 */ /* 0x000fce00078e0a10 */
.L_x_9:
[----:B---3--:R-:W-:-:S06]  /*0bf0*/  IMAD.WIDE R10, R3, 0x8, R8 ;  /* 0x00000008030a7825 */ /* 0x008fcc00078e0208 */
[----:B0-----:R-:W3:Y:S01]  /*0c00*/  LDG.E.64 R10, desc[UR8][R10.64] ;  /* 0x000000080a0a7981 */ /* 0x001ee2000c1e1b00 */
[----:B--2-4-:R-:W3:Y:S01]  /*0c10*/  I2F.F64 R12, R24 ;  /* 0x00000018000c7312 */ /* 0x014ee20000201c00 */
[----:B------:R-:W-:Y:S02]  /*0c20*/  VIADD R16, R16, 0x1 ;  /* 0x0000000110107836 */ /* 0x000fe40000000000 */
[----:B------:R-:W-:-:S03]  /*0c30*/  VIADD R3, R3, 0x1 ;  /* 0x0000000103037836 */ /* 0x000fc60000000000 */
[----:B------:R-:W-:Y:S01]  /*0c40*/  ISETP.NE.AND P2, PT, R16, RZ, PT ;  /* 0x000000ff1000720c */ /* 0x000fe20003f45270 */
[----:B---3--:R-:W-:-:S06]  /*0c50*/  DADD R12, R12, R10 ;  /* 0x000000000c0c7229 */ /* 0x008fcc000000000a */
[----:B------:R0:W2:Y:S06]  /*0c60*/  F2I.F64.TRUNC R24, R12 ;  /* 0x0000000c00187311 */ /* 0x0000ac000030d100 */
[----:B------:R-:W-:Y:S05]  /*0c70*/  @P2 BRA `(.L_x_9) ;  /* 0xfffffffc00dc2947 */ /* 0x000fea000383ffff */
.L_x_6:
[----:B0-2-4-:R-:W2:Y:S02]  /*0c80*/  I2F.F64 R24, R24 ;  /* 0x0000001800187312 */ /* 0x015ea40000201c00 */
.L_x_3:
[----:B------:R-:W-:Y:S02]  /*0c90*/  ISETP.GE.U32.AND P2, PT, R7, R2, PT ;  /* 0x000000020700720c */ /* 0x000fe40003f46070 */
[----:B------:R-:W-:Y:S01]  /*0ca0*/  LOP3.LUT R0, R5, R0, RZ, 0x3c, !PT ;  /* 0x0000000005007212 */ /* 0x000fe200078e3cff */
[----:B------:R-:W4:Y:S01]  /*0cb0*/  LDC.64 R2, c[0x0][0x388] ;  /* 0x0000e200ff027b82 */ /* 0x000f220000000a00 */
[----:B------:R-:W-:Y:S02]  /*0cc0*/  @!P0 IADD3 R4, PT, PT, R4, 0x1, RZ ;  /* 0x0000000104048810 */ /* 0x000fe40007ffe0ff */
[----:B------:R-:W-:-:S07]  /*0cd0*/  ISETP.GE.AND P3, PT, R0, RZ, PT ;  /* 0x000000ff0000720c */ /* 0x000fce0003f66270 */
[----:B------:R-:W-:-:S06]  /*0ce0*/  @P2 VIADD R4, R4, 0x1 ;  /* 0x0000000104042836 */ /* 0x000fcc0000000000 */
[----:B------:R-:W-:-:S05]  /*0cf0*/  @!P3 IMAD.MOV R4, RZ, RZ, -R4 ;  /* 0x000000ffff04b224 */ /* 0x000fca00078e0a04 */
[----:B------:R-:W-:-:S05]  /*0d00*/  SEL R5, R6, R4, !P1 ;  /* 0x0000000406057207 */ /* 0x000fca0004800000 */
[----:B----4-:R-:W-:-:S05]  /*0d10*/  IMAD.WIDE R2, R5, 0x8, R2 ;  /* 0x0000000805027825 */ /* 0x010fca00078e0202 */
[----:B0-2---:R-:W-:Y:S01]  /*0d20*/  STG.E.64 desc[UR8][R2.64], R24 ;  /* 0x0000001802007986 */ /* 0x005fe2000c101b08 */
[----:B------:R-:W-:Y:S05]  /*0d30*/  EXIT ;  /* 0x000000000000794d */ /* 0x000fea0003800000 */
.L_x_10:
        /* <DEDUP_REMOVED lines=12> */
.L_x_14:


//--------------------- .text._Z12performMultsPdS_ii --------------------------
	.section	.text._Z12performMultsPdS_ii,"ax",@progbits
	.align	128
        .global         _Z12performMultsPdS_ii
        .type           _Z12performMultsPdS_ii,@function
        .size           _Z12performMultsPdS_ii,(.L_x_15 - _Z12performMultsPdS_ii)
        .other          _Z12performMultsPdS_ii,@"STO_CUDA_ENTRY STV_DEFAULT"
_Z12performMultsPdS_ii:
.text._Z12performMultsPdS_ii:
[----:B------:R-:W-:Y:S01]  /*0000*/  LDC R1, c[0x0][0x37c] ;  /* 0x0000df00ff017b82 */ /* 0x000fe20000000800 */
[----:B------:R-:W0:Y:S07]  /*0010*/  S2R R0, SR_TID.X ;  /* 0x0000000000007919 */ /* 0x000e2e0000002100 */
[----:B------:R-:W0:Y:S01]  /*0020*/  S2UR UR4, SR_CTAID.X ;  /* 0x00000000000479c3 */ /* 0x000e220000002500 */
[----:B------:R-:W1:Y:S07]  /*0030*/  LDCU UR5, c[0x0][0x394] ;  /* 0x00007280ff0577ac */ /* 0x000e6e0008000800 */
[----:B------:R-:W0:Y:S02]  /*0040*/  LDC R7, c[0x0][0x360] ;  /* 0x0000d800ff077b82 */ /* 0x000e240000000800 */
[----:B0-----:R-:W-:-:S05]  /*0050*/  IMAD R7, R7, UR4, R0 ;  /* 0x0000000407077c24 */ /* 0x001fca000f8e0200 */
[----:B-1----:R-:W-:-:S13]  /*0060*/  ISETP.GE.AND P0, PT, R7, UR5, PT ;  /* 0x0000000507007c0c */ /* 0x002fda000bf06270 */
[----:B------:R-:W-:Y:S05]  /*0070*/  @P0 EXIT ;  /* 0x000000000000094d */ /* 0x000fea0003800000 */
[----:B------:R-:W0:Y:S01]  /*0080*/  LDC R6, c[0x0][0x390] ;  /* 0x0000e400ff067b82 */ /* 0x000e220000000800 */
[----:B------:R-:W-:Y:S01]  /*0090*/  ISETP.GE.AND P2, PT, R7, RZ, PT ;  /* 0x000000ff0700720c */ /* 0x000fe20003f46270 */
[----:B------:R-:W1:Y:S01]  /*00a0*/  LDCU.64 UR4, c[0x0][0x358] ;  /* 0x00006b00ff0477ac */ /* 0x000e620008000a00 */
[----:B0-----:R-:W-:-:S04]  /*00b0*/  IABS R9, R6 ;  /* 0x0000000600097213 */ /* 0x001fc80000000000 */
[----:B------:R-:W0:Y:S08]  /*00c0*/  I2F.RP R0, R9 ;  /* 0x0000000900007306 */ /* 0x000e300000209400 */
[----:B0-----:R-:W0:Y:S02]  /*00d0*/  MUFU.RCP R0, R0 ;  /* 0x0000000000007308 */ /* 0x001e240000001000 */
[----:B0-----:R-:W-:-:S06]  /*00e0*/  VIADD R2, R0, 0xffffffe ;  /* 0x0ffffffe00027836 */ /* 0x001fcc0000000000 */
[----:B------:R0:W2:Y:S02]  /*00f0*/  F2I.FTZ.U32.TRUNC.NTZ R3, R2 ;  /* 0x0000000200037305 */ /* 0x0000a4000021f000 */
[----:B0-----:R-:W-:Y:S01]  /*0100*/  IMAD.MOV.U32 R2, RZ, RZ, RZ ;  /* 0x000000ffff027224 */ /* 0x001fe200078e00ff */
[----:B--2---:R-:W-:-:S05]  /*0110*/  IADD3 R4, PT, PT, RZ, -R3, RZ ;  /* 0x80000003ff047210 */ /* 0x004fca0007ffe0ff */
[----:B------:R-:W-:Y:S01]  /*0120*/  IMAD R5, R4, R9, RZ ;  /* 0x0000000904057224 */ /* 0x000fe200078e02ff */
[----:B------:R-:W-:-:S03]  /*0130*/  IABS R4, R7 ;  /* 0x0000000700047213 */ /* 0x000fc60000000000 */
[----:B------:R-:W-:-:S06]  /*0140*/  IMAD.HI.U32 R3, R3, R5, R2 ;  /* 0x0000000503037227 */ /* 0x000fcc00078e0002 */
[----:B------:R-:W-:-:S05]  /*0150*/  IMAD.HI.U32 R3, R3, R4, RZ ;  /* 0x0000000403037227 */ /* 0x000fca00078e00ff */
[----:B------:R-:W-:-:S05]  /*0160*/  IADD3 R3, PT, PT, -R3, RZ, RZ ;  /* 0x000000ff03037210 */ /* 0x000fca0007ffe1ff */
[C---:B------:R-:W-:Y:S02]  /*0170*/  IMAD R0, R9.reuse, R3, R4 ;  /* 0x0000000309007224 */ /* 0x040fe400078e0204 */
[----:B------:R-:W0:Y:S03]  /*0180*/  LDC.64 R2, c[0x0][0x388] ;  /* 0x0000e200ff027b82 */ /* 0x000e260000000a00 */
[----:B------:R-:W-:-:S05]  /*0190*/  ISETP.GT.U32.AND P0, PT, R9, R0, PT ;  /* 0x000000000900720c */ /* 0x000fca0003f04070 */
[----:B------:R-:W2:Y:S08]  /*01a0*/  LDC.64 R4, c[0x0][0x380] ;  /* 0x0000e000ff047b82 */ /* 0x000eb00000000a00 */
[----:B------:R-:W-:Y:S01]  /*01b0*/  @!P0 IMAD.IADD R0, R0, 0x1, -R9 ;  /* 0x0000000100008824 */ /* 0x000fe200078e0a09 */
[----:B------:R-:W-:-:S04]  /*01c0*/  ISETP.NE.AND P0, PT, R6, RZ, PT ;  /* 0x000000ff0600720c */ /* 0x000fc80003f05270 */
[----:B------:R-:W-:Y:S01]  /*01d0*/  ISETP.GT.U32.AND P1, PT, R9, R0, PT ;  /* 0x000000000900720c */ /* 0x000fe20003f24070 */
[----:B--2---:R-:W-:-:S12]  /*01e0*/  IMAD.WIDE R4, R7, 0x8, R4 ;  /* 0x0000000807047825 */ /* 0x004fd800078e0204 */
[----:B------:R-:W-:-:S05]  /*01f0*/  @!P1 IADD3 R0, PT, PT, R0, -R9, RZ ;  /* 0x8000000900009210 */ /* 0x000fca0007ffe0ff */
[----:B------:R-:W-:Y:S01]  /*0200*/  @!P2 IMAD.MOV R0, RZ, RZ, -R0 ;  /* 0x000000ffff00a224 */ /* 0x000fe200078e0a00 */
[----:B------:R-:W-:Y:S02]  /*0210*/  @!P0 LOP3.LUT R0, RZ, R6, RZ, 0x33, !PT ;  /* 0x00000006ff008212 */ /* 0x000fe400078e33ff */
[----:B-1----:R-:W2:Y:S03]  /*0220*/  LDG.E.64 R6, desc[UR4][R4.64] ;  /* 0x0000000404067981 */ /* 0x002ea6000c1e1b00 */
[----:B0-----:R-:W-:-:S06]  /*0230*/  IMAD.WIDE R2, R0, 0x8, R2 ;  /* 0x0000000800027825 */ /* 0x001fcc00078e0202 */
[----:B------:R-:W2:Y:S02]  /*0240*/  LDG.E.64 R2, desc[UR4][R2.64] ;  /* 0x0000000402027981 */ /* 0x000ea4000c1e1b00 */
[----:B--2---:R-:W-:-:S07]  /*0250*/  DMUL R6, R2, R6 ;  /* 0x0000000602067228 */ /* 0x004fce0000000000 */
[----:B------:R-:W-:Y:S01]  /*0260*/  STG.E.64 desc[UR4][R4.64], R6 ;  /* 0x0000000604007986 */ /* 0x000fe2000c101b04 */
[----:B------:R-:W-:Y:S05]  /*0270*/  EXIT ;  /* 0x000000000000794d */ /* 0x000fea0003800000 */
.L_x_11:
        /* <DEDUP_REMOVED lines=16> */
.L_x_15:


//--------------------- .nv.shared.reserved.0     --------------------------
	.section	.nv.shared.reserved.0,"aw",@nobits
	.weak		__nv_reservedSMEM_offset_0_alias
	.size		__nv_reservedSMEM_offset_0_alias, 0, 64
	.other		__nv_reservedSMEM_offset_0_alias,@"STO_CUDA_RESERVED_SHARED STV_DEFAULT"
__nv_reservedSMEM_offset_0_alias:
	.zero		0
	.zero		64


//--------------------- .nv.global                --------------------------
	.section	.nv.global,"aw",@nobits
.nv.global:
	.type		_ZN34_INTERNAL_f3e43be9_4_k_cu_6b6f8f116thrust24THRUST_300001_SM_1000_NS3seqE,@object
	.size		_ZN34_INTERNAL_f3e43be9_4_k_cu_6b6f8f116thrust24THRUST_300001_SM_1000_NS3seqE,(_ZN34_INTERNAL_f3e43be9_4_k_cu_6b6f8f114cuda3std3__48in_placeE - _ZN34_INTERNAL_f3e43be9_4_k_cu_6b6f8f116thrust24THRUST_300001_SM_1000_NS3seqE)
_ZN34_INTERNAL_f3e43be9_4_k_cu_6b6f8f116thrust24THRUST_300001_SM_1000_NS3seqE:
	.zero		1
	.type		_ZN34_INTERNAL_f3e43be9_4_k_cu_6b6f8f114cuda3std3__48in_placeE,@object
	.size		_ZN34_INTERNAL_f3e43be9_4_k_cu_6b6f8f114cuda3std3__48in_placeE,(_ZN34_INTERNAL_f3e43be9_4_k_cu_6b6f8f114cuda3std6ranges3__45__cpo4sizeE - _ZN34_INTERNAL_f3e43be9_4_k_cu_6b6f8f114cuda3std3__48in_placeE)
_ZN34_INTERNAL_f3e43be9_4_k_cu_6b6f8f114cuda3std3__48in_placeE:
	.zero		1
	.type		_ZN34_INTERNAL_f3e43be9_4_k_cu_6b6f8f114cuda3std6ranges3__45__cpo4sizeE,@object
	.size		_ZN34_INTERNAL_f3e43be9_4_k_cu_6b6f8f114cuda3std6ranges3__45__cpo4sizeE,(_ZN34_INTERNAL_f3e43be9_4_k_cu_6b6f8f116thrust24THRUST_300001_SM_1000_NS12placeholders2_3E - _ZN34_INTERNAL_f3e43be9_4_k_cu_6b6f8f114cuda3std6ranges3__45__cpo4sizeE)
_ZN34_INTERNAL_f3e43be9_4_k_cu_6b6f8f114cuda3std6ranges3__45__cpo4sizeE:
	.zero		1
	.type		_ZN34_INTERNAL_f3e43be9_4_k_cu_6b6f8f116thrust24THRUST_300001_SM_1000_NS12placeholders2_3E,@object
	.size		_ZN34_INTERNAL_f3e43be9_4_k_cu_6b6f8f116thrust24THRUST_300001_SM_1000_NS12placeholders2_3E,(_ZN34_INTERNAL_f3e43be9_4_k_cu_6b6f8f114cuda3std3__45__cpo6cbeginE - _ZN34_INTERNAL_f3e43be9_4_k_cu_6b6f8f116thrust24THRUST_300001_SM_1000_NS12placeholders2_3E)
_ZN34_INTERNAL_f3e43be9_4_k_cu_6b6f8f116thrust24THRUST_300001_SM_1000_NS12placeholders2_3E:
	.zero		1
	.type		_ZN34_INTERNAL_f3e43be9_4_k_cu_6b6f8f114cuda3std3__45__cpo6cbeginE,@object
	.size		_ZN34_INTERNAL_f3e43be9_4_k_cu_6b6f8f114cuda3std3__45__cpo6cbeginE,(_ZN34_INTERNAL_f3e43be9_4_k_cu_6b6f8f114cuda3std6ranges3__45__cpo6cbeginE - _ZN34_INTERNAL_f3e43be9_4_k_cu_6b6f8f114cuda3std3__45__cpo6cbeginE)
_ZN34_INTERNAL_f3e43be9_4_k_cu_6b6f8f114cuda3std3__45__cpo6cbeginE:
	.zero		1
	.type		_ZN34_INTERNAL_f3e43be9_4_k_cu_6b6f8f114cuda3std6ranges3__45__cpo6cbeginE,@object
	.size		_ZN34_INTERNAL_f3e43be9_4_k_cu_6b6f8f114cuda3std6ranges3__45__cpo6cbeginE,(_ZN34_INTERNAL_f3e43be9_4_k_cu_6b6f8f116thrust24THRUST_300001_SM_1000_NS12placeholders2_7E - _ZN34_INTERNAL_f3e43be9_4_k_cu_6b6f8f114cuda3std6ranges3__45__cpo6cbeginE)
_ZN34_INTERNAL_f3e43be9_4_k_cu_6b6f8f114cuda3std6ranges3__45__cpo6cbeginE:
	.zero		1
	.type		_ZN34_INTERNAL_f3e43be9_4_k_cu_6b6f8f116thrust24THRUST_300001_SM_1000_NS12placeholders2_7E,@object
	.size		_ZN34_INTERNAL_f3e43be9_4_k_cu_6b6f8f116thrust24THRUST_300001_SM_1000_NS12placeholders2_7E,(_ZN34_INTERNAL_f3e43be9_4_k_cu_6b6f8f114cuda3std3__45__cpo7crbeginE - _ZN34_INTERNAL_f3e43be9_4_k_cu_6b6f8f116thrust24THRUST_300001_SM_1000_NS12placeholders2_7E)
_ZN34_INTERNAL_f3e43be9_4_k_cu_6b6f8f116thrust24THRUST_300001_SM_1000_NS12placeholders2_7E:
	.zero		1
	.type		_ZN34_INTERNAL_f3e43be9_4_k_cu_6b6f8f114cuda3std3__45__cpo7crbeginE,@object
	.size		_ZN34_INTERNAL_f3e43be9_4_k_cu_6b6f8f114cuda3std3__45__cpo7crbeginE,(_ZN34_INTERNAL_f3e43be9_4_k_cu_6b6f8f114cuda3std6ranges3__45__cpo4nextE - _ZN34_INTERNAL_f3e43be9_4_k_cu_6b6f8f114cuda3std3__45__cpo7crbeginE)
_ZN34_INTERNAL_f3e43be9_4_k_cu_6b6f8f114cuda3std3__45__cpo7crbeginE:
	.zero		1
	.type		_ZN34_INTERNAL_f3e43be9_4_k_cu_6b6f8f114cuda3std6ranges3__45__cpo4nextE,@object
	.size		_ZN34_INTERNAL_f3e43be9_4_k_cu_6b6f8f114cuda3std6ranges3__45__cpo4nextE,(_ZN34_INTERNAL_f3e43be9_4_k_cu_6b6f8f114cuda3std6ranges3__45__cpo4swapE - _ZN34_INTERNAL_f3e43be9_4_k_cu_6b6f8f114cuda3std6ranges3__45__cpo4nextE)
_ZN34_INTERNAL_f3e43be9_4_k_cu_6b6f8f114cuda3std6ranges3__45__cpo4nextE:
	.zero		1
	.type		_ZN34_INTERNAL_f3e43be9_4_k_cu_6b6f8f114cuda3std6ranges3__45__cpo4swapE,@object
	.size		_ZN34_INTERNAL_f3e43be9_4_k_cu_6b6f8f114cuda3std6ranges3__45__cpo4swapE,(_ZN34_INTERNAL_f3e43be9_4_k_cu_6b6f8f116thrust24THRUST_300001_SM_1000_NS8cuda_cub10par_nosyncE - _ZN34_INTERNAL_f3e43be9_4_k_cu_6b6f8f114cuda3std6ranges3__45__cpo4swapE)
_ZN34_INTERNAL_f3e43be9_4_k_cu_6b6f8f114cuda3std6ranges3__45__cpo4swapE:
	.zero		1
	.type		_ZN34_INTERNAL_f3e43be9_4_k_cu_6b6f8f116thrust24THRUST_300001_SM_1000_NS8cuda_cub10par_nosyncE,@object
	.size		_ZN34_INTERNAL_f3e43be9_4_k_cu_6b6f8f116thrust24THRUST_300001_SM_1000_NS8cuda_cub10par_nosyncE,(_ZN34_INTERNAL_f3e43be9_4_k_cu_6b6f8f116thrust24THRUST_300001_SM_1000_NS12placeholders2_9E - _ZN34_INTERNAL_f3e43be9_4_k_cu_6b6f8f116thrust24THRUST_300001_SM_1000_NS8cuda_cub10par_nosyncE)
_ZN34_INTERNAL_f3e43be9_4_k_cu_6b6f8f116thrust24THRUST_300001_SM_1000_NS8cuda_cub10par_nosyncE:
	.zero		1
	.type		_ZN34_INTERNAL_f3e43be9_4_k_cu_6b6f8f116thrust24THRUST_300001_SM_1000_NS12placeholders2_9E,@object
	.size		_ZN34_INTERNAL_f3e43be9_4_k_cu_6b6f8f116thrust24THRUST_300001_SM_1000_NS12placeholders2_9E,(_ZN34_INTERNAL_f3e43be9_4_k_cu_6b6f8f114cuda3std3__436_GLOBAL__N__f3e43be9_4_k_cu_6b6f8f116ignoreE - _ZN34_INTERNAL_f3e43be9_4_k_cu_6b6f8f116thrust24THRUST_300001_SM_1000_NS12placeholders2_9E)
_ZN34_INTERNAL_f3e43be9_4_k_cu_6b6f8f116thrust24THRUST_300001_SM_1000_NS12placeholders2_9E:
	.zero		1
	.type		_ZN34_INTERNAL_f3e43be9_4_k_cu_6b6f8f114cuda3std3__436_GLOBAL__N__f3e43be9_4_k_cu_6b6f8f116ignoreE,@object
	.size		_ZN34_INTERNAL_f3e43be9_4_k_cu_6b6f8f114cuda3std3__436_GLOBAL__N__f3e43be9_4_k_cu_6b6f8f116ignoreE,(_ZN34_INTERNAL_f3e43be9_4_k_cu_6b6f8f114cuda3std6ranges3__45__cpo4dataE - _ZN34_INTERNAL_f3e43be9_4_k_cu_6b6f8f114cuda3std3__436_GLOBAL__N__f3e43be9_4_k_cu_6b6f8f116ignoreE)
_ZN34_INTERNAL_f3e43be9_4_k_cu_6b6f8f114cuda3std3__436_GLOBAL__N__f3e43be9_4_k_cu_6b6f8f116ignoreE:
	.zero		1
	.type		_ZN34_INTERNAL_f3e43be9_4_k_cu_6b6f8f114cuda3std6ranges3__45__cpo4dataE,@object
	.size		_ZN34_INTERNAL_f3e43be9_4_k_cu_6b6f8f114cuda3std6ranges3__45__cpo4dataE,(_ZN34_INTERNAL_f3e43be9_4_k_cu_6b6f8f116thrust24THRUST_300001_SM_1000_NS12placeholders2_1E - _ZN34_INTERNAL_f3e43be9_4_k_cu_6b6f8f114cuda3std6ranges3__45__cpo4dataE)
_ZN34_INTERNAL_f3e43be9_4_k_cu_6b6f8f114cuda3std6ranges3__45__cpo4dataE:
	.zero		1
	.type		_ZN34_INTERNAL_f3e43be9_4_k_cu_6b6f8f116thrust24THRUST_300001_SM_1000_NS12placeholders2_1E,@object
	.size		_ZN34_INTERNAL_f3e43be9_4_k_cu_6b6f8f116thrust24THRUST_300001_SM_1000_NS12placeholders2_1E,(_ZN34_INTERNAL_f3e43be9_4_k_cu_6b6f8f114cuda3std3__45__cpo5beginE - _ZN34_INTERNAL_f3e43be9_4_k_cu_6b6f8f116thrust24THRUST_300001_SM_1000_NS12placeholders2_1E)
_ZN34_INTERNAL_f3e43be9_4_k_cu_6b6f8f116thrust24THRUST_300001_SM_1000_NS12placeholders2_1E:
	.zero		1
	.type		_ZN34_INTERNAL_f3e43be9_4_k_cu_6b6f8f114cuda3std3__45__cpo5beginE,@object
	.size		_ZN34_INTERNAL_f3e43be9_4_k_cu_6b6f8f114cuda3std3__45__cpo5beginE,(_ZN34_INTERNAL_f3e43be9_4_k_cu_6b6f8f114cuda3std6ranges3__45__cpo5beginE - _ZN34_INTERNAL_f3e43be9_4_k_cu_6b6f8f114cuda3std3__45__cpo5beginE)
_ZN34_INTERNAL_f3e43be9_4_k_cu_6b6f8f114cuda3std3__45__cpo5beginE:
	.zero		1
	.type		_ZN34_INTERNAL_f3e43be9_4_k_cu_6b6f8f114cuda3std6ranges3__45__cpo5beginE,@object
	.size		_ZN34_INTERNAL_f3e43be9_4_k_cu_6b6f8f114cuda3std6ranges3__45__cpo5beginE,(_ZN34_INTERNAL_f3e43be9_4_k_cu_6b6f8f116thrust24THRUST_300001_SM_1000_NS12placeholders2_5E - _ZN34_INTERNAL_f3e43be9_4_k_cu_6b6f8f114cuda3std6ranges3__45__cpo5beginE)
_ZN34_INTERNAL_f3e43be9_4_k_cu_6b6f8f114cuda3std6ranges3__45__cpo5beginE:
	.zero		1
	.type		_ZN34_INTERNAL_f3e43be9_4_k_cu_6b6f8f116thrust24THRUST_300001_SM_1000_NS12placeholders2_5E,@object
	.size		_ZN34_INTERNAL_f3e43be9_4_k_cu_6b6f8f116thrust24THRUST_300001_SM_1000_NS12placeholders2_5E,(_ZN34_INTERNAL_f3e43be9_4_k_cu_6b6f8f114cuda3std3__45__cpo6rbeginE - _ZN34_INTERNAL_f3e43be9_4_k_cu_6b6f8f116thrust24THRUST_300001_SM_1000_NS12placeholders2_5E)
_ZN34_INTERNAL_f3e43be9_4_k_cu_6b6f8f116thrust24THRUST_300001_SM_1000_NS12placeholders2_5E:
	.zero		1
	.type		_ZN34_INTERNAL_f3e43be9_4_k_cu_6b6f8f114cuda3std3__45__cpo6rbeginE,@object
	.size		_ZN34_INTERNAL_f3e43be9_4_k_cu_6b6f8f114cuda3std3__45__cpo6rbeginE,(_ZN34_INTERNAL_f3e43be9_4_k_cu_6b6f8f114cuda3std6ranges3__45__cpo7advanceE - _ZN34_INTERNAL_f3e43be9_4_k_cu_6b6f8f114cuda3std3__45__cpo6rbeginE)
_ZN34_INTERNAL_f3e43be9_4_k_cu_6b6f8f114cuda3std3__45__cpo6rbeginE:
	.zero		1
	.type		_ZN34_INTERNAL_f3e43be9_4_k_cu_6b6f8f114cuda3std6ranges3__45__cpo7advanceE,@object
	.size		_ZN34_INTERNAL_f3e43be9_4_k_cu_6b6f8f114cuda3std6ranges3__45__cpo7advanceE,(_ZN34_INTERNAL_f3e43be9_4_k_cu_6b6f8f114cuda3std3__47nulloptE - _ZN34_INTERNAL_f3e43be9_4_k_cu_6b6f8f114cuda3std6ranges3__45__cpo7advanceE)
_ZN34_INTERNAL_f3e43be9_4_k_cu_6b6f8f114cuda3std6ranges3__45__cpo7advanceE:
	.zero		1
	.type		_ZN34_INTERNAL_f3e43be9_4_k_cu_6b6f8f114cuda3std3__47nulloptE,@object
	.size		_ZN34_INTERNAL_f3e43be9_4_k_cu_6b6f8f114cuda3std3__47nulloptE,(_ZN34_INTERNAL_f3e43be9_4_k_cu_6b6f8f114cuda3std6ranges3__45__cpo8distanceE - _ZN34_INTERNAL_f3e43be9_4_k_cu_6b6f8f114cuda3std3__47nulloptE)
_ZN34_INTERNAL_f3e43be9_4_k_cu_6b6f8f114cuda3std3__47nulloptE:
	.zero		1
	.type		_ZN34_INTERNAL_f3e43be9_4_k_cu_6b6f8f114cuda3std6ranges3__45__cpo8distanceE,@object
	.size		_ZN34_INTERNAL_f3e43be9_4_k_cu_6b6f8f114cuda3std6ranges3__45__cpo8distanceE,(_ZN34_INTERNAL_f3e43be9_4_k_cu_6b6f8f116thrust24THRUST_300001_SM_1000_NS12placeholders3_10E - _ZN34_INTERNAL_f3e43be9_4_k_cu_6b6f8f114cuda3std6ranges3__45__cpo8distanceE)
_ZN34_INTERNAL_f3e43be9_4_k_cu_6b6f8f114cuda3std6ranges3__45__cpo8distanceE:
	.zero		1
	.type		_ZN34_INTERNAL_f3e43be9_4_k_cu_6b6f8f116thrust24THRUST_300001_SM_1000_NS12placeholders3_10E,@object
	.size		_ZN34_INTERNAL_f3e43be9_4_k_cu_6b6f8f116thrust24THRUST_300001_SM_1000_NS12placeholders3_10E,(_ZN34_INTERNAL_f3e43be9_4_k_cu_6b6f8f114cuda3std3__419piecewise_constructE - _ZN34_INTERNAL_f3e43be9_4_k_cu_6b6f8f116thrust24THRUST_300001_SM_1000_NS12placeholders3_10E)
_ZN34_INTERNAL_f3e43be9_4_k_cu_6b6f8f116thrust24THRUST_300001_SM_1000_NS12placeholders3_10E:
	.zero		1
	.type		_ZN34_INTERNAL_f3e43be9_4_k_cu_6b6f8f114cuda3std3__419piecewise_constructE,@object
	.size		_ZN34_INTERNAL_f3e43be9_4_k_cu_6b6f8f114cuda3std3__419piecewise_constructE,(_ZN34_INTERNAL_f3e43be9_4_k_cu_6b6f8f114cuda3std6ranges3__45__cpo5cdataE - _ZN34_INTERNAL_f3e43be9_4_k_cu_6b6f8f114cuda3std3__419piecewise_constructE)
_ZN34_INTERNAL_f3e43be9_4_k_cu_6b6f8f114cuda3std3__419piecewise_constructE:
	.zero		1
	.type		_ZN34_INTERNAL_f3e43be9_4_k_cu_6b6f8f114cuda3std6ranges3__45__cpo5cdataE,@object
	.size		_ZN34_INTERNAL_f3e43be9_4_k_cu_6b6f8f114cuda3std6ranges3__45__cpo5cdataE,(_ZN34_INTERNAL_f3e43be9_4_k_cu_6b6f8f116thrust24THRUST_300001_SM_1000_NS12placeholders2_2E - _ZN34_INTERNAL_f3e43be9_4_k_cu_6b6f8f114cuda3std6ranges3__45__cpo5cdataE)
_ZN34_INTERNAL_f3e43be9_4_k_cu_6b6f8f114cuda3std6ranges3__45__cpo5cdataE:
	.zero		1
	.type		_ZN34_INTERNAL_f3e43be9_4_k_cu_6b6f8f116thrust24THRUST_300001_SM_1000_NS12placeholders2_2E,@object
	.size		_ZN34_INTERNAL_f3e43be9_4_k_cu_6b6f8f116thrust24THRUST_300001_SM_1000_NS12placeholders2_2E,(_ZN34_INTERNAL_f3e43be9_4_k_cu_6b6f8f114cuda3std3__45__cpo3endE - _ZN34_INTERNAL_f3e43be9_4_k_cu_6b6f8f116thrust24THRUST_300001_SM_1000_NS12placeholders2_2E)
_ZN34_INTERNAL_f3e43be9_4_k_cu_6b6f8f116thrust24THRUST_300001_SM_1000_NS12placeholders2_2E:
	.zero		1
	.type		_ZN34_INTERNAL_f3e43be9_4_k_cu_6b6f8f114cuda3std3__45__cpo3endE,@object
	.size		_ZN34_INTERNAL_f3e43be9_4_k_cu_6b6f8f114cuda3std3__45__cpo3endE,(_ZN34_INTERNAL_f3e43be9_4_k_cu_6b6f8f114cuda3std6ranges3__45__cpo3endE - _ZN34_INTERNAL_f3e43be9_4_k_cu_6b6f8f114cuda3std3__45__cpo3endE)
_ZN34_INTERNAL_f3e43be9_4_k_cu_6b6f8f114cuda3std3__45__cpo3endE:
	.zero		1
	.type		_ZN34_INTERNAL_f3e43be9_4_k_cu_6b6f8f114cuda3std6ranges3__45__cpo3endE,@object
	.size		_ZN34_INTERNAL_f3e43be9_4_k_cu_6b6f8f114cuda3std6ranges3__45__cpo3endE,(_ZN34_INTERNAL_f3e43be9_4_k_cu_6b6f8f116thrust24THRUST_300001_SM_1000_NS12placeholders2_6E - _ZN34_INTERNAL_f3e43be9_4_k_cu_6b6f8f114cuda3std6ranges3__45__cpo3endE)
_ZN34_INTERNAL_f3e43be9_4_k_cu_6b6f8f114cuda3std6ranges3__45__cpo3endE:
	.zero		1
	.type		_ZN34_INTERNAL_f3e43be9_4_k_cu_6b6f8f116thrust24THRUST_300001_SM_1000_NS12placeholders2_6E,@object
	.size		_ZN34_INTERNAL_f3e43be9_4_k_cu_6b6f8f116thrust24THRUST_300001_SM_1000_NS12placeholders2_6E,(_ZN34_INTERNAL_f3e43be9_4_k_cu_6b6f8f114cuda3std3__45__cpo4rendE - _ZN34_INTERNAL_f3e43be9_4_k_cu_6b6f8f116thrust24THRUST_300001_SM_1000_NS12placeholders2_6E)
_ZN34_INTERNAL_f3e43be9_4_k_cu_6b6f8f116thrust24THRUST_300001_SM_1000_NS12placeholders2_6E:
	.zero		1
	.type		_ZN34_INTERNAL_f3e43be9_4_k_cu_6b6f8f114cuda3std3__45__cpo4rendE,@object
	.size		_ZN34_INTERNAL_f3e43be9_4_k_cu_6b6f8f114cuda3std3__45__cpo4rendE,(_ZN34_INTERNAL_f3e43be9_4_k_cu_6b6f8f114cuda3std6ranges3__45__cpo9iter_swapE - _ZN34_INTERNAL_f3e43be9_4_k_cu_6b6f8f114cuda3std3__45__cpo4rendE)
_ZN34_INTERNAL_f3e43be9_4_k_cu_6b6f8f114cuda3std3__45__cpo4rendE:
	.zero		1
	.type		_ZN34_INTERNAL_f3e43be9_4_k_cu_6b6f8f114cuda3std6ranges3__45__cpo9iter_swapE,@object
	.size		_ZN34_INTERNAL_f3e43be9_4_k_cu_6b6f8f114cuda3std6ranges3__45__cpo9iter_swapE,(_ZN34_INTERNAL_f3e43be9_4_k_cu_6b6f8f114cuda3std3__48unexpectE - _ZN34_INTERNAL_f3e43be9_4_k_cu_6b6f8f114cuda3std6ranges3__45__cpo9iter_swapE)
_ZN34_INTERNAL_f3e43be9_4_k_cu_6b6f8f114cuda3std6ranges3__45__cpo9iter_swapE:
	.zero		1
	.type		_ZN34_INTERNAL_f3e43be9_4_k_cu_6b6f8f114cuda3std3__48unexpectE,@object
	.size		_ZN34_INTERNAL_f3e43be9_4_k_cu_6b6f8f114cuda3std3__48unexpectE,(_ZN34_INTERNAL_f3e43be9_4_k_cu_6b6f8f116thrust24THRUST_300001_SM_1000_NS8cuda_cub3parE - _ZN34_INTERNAL_f3e43be9_4_k_cu_6b6f8f114cuda3std3__48unexpectE)
_ZN34_INTERNAL_f3e43be9_4_k_cu_6b6f8f114cuda3std3__48unexpectE:
	.zero		1
	.type		_ZN34_INTERNAL_f3e43be9_4_k_cu_6b6f8f116thrust24THRUST_300001_SM_1000_NS8cuda_cub3parE,@object
	.size		_ZN34_INTERNAL_f3e43be9_4_k_cu_6b6f8f116thrust24THRUST_300001_SM_1000_NS8cuda_cub3parE,(_ZN34_INTERNAL_f3e43be9_4_k_cu_6b6f8f116thrust24THRUST_300001_SM_1000_NS12placeholders2_4E - _ZN34_INTERNAL_f3e43be9_4_k_cu_6b6f8f116thrust24THRUST_300001_SM_1000_NS8cuda_cub3parE)
_ZN34_INTERNAL_f3e43be9_4_k_cu_6b6f8f116thrust24THRUST_300001_SM_1000_NS8cuda_cub3parE:
	.zero		1
	.type		_ZN34_INTERNAL_f3e43be9_4_k_cu_6b6f8f116thrust24THRUST_300001_SM_1000_NS12placeholders2_4E,@object
	.size		_ZN34_INTERNAL_f3e43be9_4_k_cu_6b6f8f116thrust24THRUST_300001_SM_1000_NS12placeholders2_4E,(_ZN34_INTERNAL_f3e43be9_4_k_cu_6b6f8f114cuda3std3__45__cpo4cendE - _ZN34_INTERNAL_f3e43be9_4_k_cu_6b6f8f116thrust24THRUST_300001_SM_1000_NS12placeholders2_4E)
_ZN34_INTERNAL_f3e43be9_4_k_cu_6b6f8f116thrust24THRUST_300001_SM_1000_NS12placeholders2_4E:
	.zero		1
	.type		_ZN34_INTERNAL_f3e43be9_4_k_cu_6b6f8f114cuda3std3__45__cpo4cendE,@object
	.size		_ZN34_INTERNAL_f3e43be9_4_k_cu_6b6f8f114cuda3std3__45__cpo4cendE,(_ZN34_INTERNAL_f3e43be9_4_k_cu_6b6f8f114cuda3std6ranges3__45__cpo4cendE - _ZN34_INTERNAL_f3e43be9_4_k_cu_6b6f8f114cuda3std3__45__cpo4cendE)
_ZN34_INTERNAL_f3e43be9_4_k_cu_6b6f8f114cuda3std3__45__cpo4cendE:
	.zero		1
	.type		_ZN34_INTERNAL_f3e43be9_4_k_cu_6b6f8f114cuda3std6ranges3__45__cpo4cendE,@object
	.size		_ZN34_INTERNAL_f3e43be9_4_k_cu_6b6f8f114cuda3std6ranges3__45__cpo4cendE,(_ZN34_INTERNAL_f3e43be9_4_k_cu_6b6f8f114cuda3std3__420unreachable_sentinelE - _ZN34_INTERNAL_f3e43be9_4_k_cu_6b6f8f114cuda3std6ranges3__45__cpo4cendE)
_ZN34_INTERNAL_f3e43be9_4_k_cu_6b6f8f114cuda3std6ranges3__45__cpo4cendE:
	.zero		1
	.type		_ZN34_INTERNAL_f3e43be9_4_k_cu_6b6f8f114cuda3std3__420unreachable_sentinelE,@object
	.size		_ZN34_INTERNAL_f3e43be9_4_k_cu_6b6f8f114cuda3std3__420unreachable_sentinelE,(_ZN34_INTERNAL_f3e43be9_4_k_cu_6b6f8f114cuda3std6ranges3__45__cpo5ssizeE - _ZN34_INTERNAL_f3e43be9_4_k_cu_6b6f8f114cuda3std3__420unreachable_sentinelE)
_ZN34_INTERNAL_f3e43be9_4_k_cu_6b6f8f114cuda3std3__420unreachable_sentinelE:
	.zero		1
	.type		_ZN34_INTERNAL_f3e43be9_4_k_cu_6b6f8f114cuda3std6ranges3__45__cpo5ssizeE,@object
	.size		_ZN34_INTERNAL_f3e43be9_4_k_cu_6b6f8f114cuda3std6ranges3__45__cpo5ssizeE,(_ZN34_INTERNAL_f3e43be9_4_k_cu_6b6f8f116thrust24THRUST_300001_SM_1000_NS12placeholders2_8E - _ZN34_INTERNAL_f3e43be9_4_k_cu_6b6f8f114cuda3std6ranges3__45__cpo5ssizeE)
_ZN34_INTERNAL_f3e43be9_4_k_cu_6b6f8f114cuda3std6ranges3__45__cpo5ssizeE:
	.zero		1
	.type		_ZN34_INTERNAL_f3e43be9_4_k_cu_6b6f8f116thrust24THRUST_300001_SM_1000_NS12placeholders2_8E,@object
	.size		_ZN34_INTERNAL_f3e43be9_4_k_cu_6b6f8f116thrust24THRUST_300001_SM_1000_NS12placeholders2_8E,(_ZN34_INTERNAL_f3e43be9_4_k_cu_6b6f8f114cuda3std3__45__cpo5crendE - _ZN34_INTERNAL_f3e43be9_4_k_cu_6b6f8f116thrust24THRUST_300001_SM_1000_NS12placeholders2_8E)
_ZN34_INTERNAL_f3e43be9_4_k_cu_6b6f8f116thrust24THRUST_300001_SM_1000_NS12placeholders2_8E:
	.zero		1
	.type		_ZN34_INTERNAL_f3e43be9_4_k_cu_6b6f8f114cuda3std3__45__cpo5crendE,@object
	.size		_ZN34_INTERNAL_f3e43be9_4_k_cu_6b6f8f114cuda3std3__45__cpo5crendE,(_ZN34_INTERNAL_f3e43be9_4_k_cu_6b6f8f114cuda3std6ranges3__45__cpo4prevE - _ZN34_INTERNAL_f3e43be9_4_k_cu_6b6f8f114cuda3std3__45__cpo5crendE)
_ZN34_INTERNAL_f3e43be9_4_k_cu_6b6f8f114cuda3std3__45__cpo5crendE:
	.zero		1
	.type		_ZN34_INTERNAL_f3e43be9_4_k_cu_6b6f8f114cuda3std6ranges3__45__cpo4prevE,@object
	.size		_ZN34_INTERNAL_f3e43be9_4_k_cu_6b6f8f114cuda3std6ranges3__45__cpo4prevE,(_ZN34_INTERNAL_f3e43be9_4_k_cu_6b6f8f114cuda3std6ranges3__45__cpo9iter_moveE - _ZN34_INTERNAL_f3e43be9_4_k_cu_6b6f8f114cuda3std6ranges3__45__cpo4prevE)
_ZN34_INTERNAL_f3e43be9_4_k_cu_6b6f8f114cuda3std6ranges3__45__cpo4prevE:
	.zero		1
	.type		_ZN34_INTERNAL_f3e43be9_4_k_cu_6b6f8f114cuda3std6ranges3__45__cpo9iter_moveE,@object
	.size		_ZN34_INTERNAL_f3e43be9_4_k_cu_6b6f8f114cuda3std6ranges3__45__cpo9iter_moveE,(_ZN34_INTERNAL_f3e43be9_4_k_cu_6b6f8f116thrust24THRUST_300001_SM_1000_NS6system6detail10sequential3seqE - _ZN34_INTERNAL_f3e43be9_4_k_cu_6b6f8f114cuda3std6ranges3__45__cpo9iter_moveE)
_ZN34_INTERNAL_f3e43be9_4_k_cu_6b6f8f114cuda3std6ranges3__45__cpo9iter_moveE:
	.zero		1
	.type		_ZN34_INTERNAL_f3e43be9_4_k_cu_6b6f8f116thrust24THRUST_300001_SM_1000_NS6system6detail10sequential3seqE,@object
	.size		_ZN34_INTERNAL_f3e43be9_4_k_cu_6b6f8f116thrust24THRUST_300001_SM_1000_NS6system6detail10sequential3seqE,(.L_31 - _ZN34_INTERNAL_f3e43be9_4_k_cu_6b6f8f116thrust24THRUST_300001_SM_1000_NS6system6detail10sequential3seqE)
_ZN34_INTERNAL_f3e43be9_4_k_cu_6b6f8f116thrust24THRUST_300001_SM_1000_NS6system6detail10sequential3seqE:
	.zero		1
.L_31:


//--------------------- .nv.constant0._ZN3cub18CUB_300001_SM_10006detail8for_each13static_kernelINS2_12policy_hub_t12policy_500_tEmN6thrust24THRUST_300001_SM_1000_NS8cuda_cub20__uninitialized_fill7functorINS7_10device_ptrIdEEdEEEEvT0_T1_ --------------------------
	.section	.nv.constant0._ZN3cub18CUB_300001_SM_10006detail8for_each13static_kernelINS2_12policy_hub_t12policy_500_tEmN6thrust24THRUST_300001_SM_1000_NS8cuda_cub20__uninitialized_fill7functorINS7_10device_ptrIdEEdEEEEvT0_T1_,"a",@progbits
	.sectionflags	@""
	.align	4
.nv.constant0._ZN3cub18CUB_300001_SM_10006detail8for_each13static_kernelINS2_12policy_hub_t12policy_500_tEmN6thrust24THRUST_300001_SM_1000_NS8cuda_cub20__uninitialized_fill7functorINS7_10device_ptrIdEEdEEEEvT0_T1_:
	.zero		920


//--------------------- .nv.constant0._ZN3cub18CUB_300001_SM_10006detail11EmptyKernelIvEEvv --------------------------
	.section	.nv.constant0._ZN3cub18CUB_300001_SM_10006detail11EmptyKernelIvEEvv,"a",@progbits
	.sectionflags	@""
	.align	4
.nv.constant0._ZN3cub18CUB_300001_SM_10006detail11EmptyKernelIvEEvv:
	.zero		896


//--------------------- .nv.constant0._Z7sumRowsPdS_ii --------------------------
	.section	.nv.constant0._Z7sumRowsPdS_ii,"a",@progbits
	.sectionflags	@""
	.align	4
.nv.constant0._Z7sumRowsPdS_ii:
	.zero		920


//--------------------- .nv.constant0._Z12performMultsPdS_ii --------------------------
	.section	.nv.constant0._Z12performMultsPdS_ii,"a",@progbits
	.sectionflags	@""
	.align	4
.nv.constant0._Z12performMultsPdS_ii:
	.zero		920


//--------------------- SYMBOLS --------------------------

	.type		.nv.reservedSmem.offset0,@object
	.size		.nv.reservedSmem.offset0,0x4
